//
// Generated by NVIDIA NVVM Compiler
//
// Compiler Build ID: CL-36424714
// Cuda compilation tools, release 13.0, V13.0.88
// Based on NVVM 20.0.0
//

.version 9.0
.target sm_100
.address_size 64

	// .globl	run

.visible .entry run(
	.param .u64 .ptr .align 1 run_param_0,
	.param .u32 run_param_1,
	.param .u32 run_param_2,
	.param .u32 run_param_3,
	.param .u32 run_param_4,
	.param .u64 .ptr .align 1 run_param_5,
	.param .u32 run_param_6,
	.param .u32 run_param_7,
	.param .u32 run_param_8,
	.param .u64 .ptr .align 1 run_param_9,
	.param .u32 run_param_10
)
{
	.reg .pred 	%p<80>;
	.reg .b32 	%r<315>;
	.reg .b64 	%rd<46>;
	.reg .b64 	%fd<231>;

	ld.param.u64 	%rd9, [run_param_0];
	ld.param.u32 	%r109, [run_param_1];
	ld.param.u32 	%r105, [run_param_2];
	ld.param.u32 	%r110, [run_param_3];
	ld.param.u32 	%r106, [run_param_4];
	ld.param.u64 	%rd8, [run_param_5];
	ld.param.u32 	%r107, [run_param_7];
	ld.param.u32 	%r108, [run_param_8];
	ld.param.u64 	%rd10, [run_param_9];
	cvta.to.global.u64 	%rd1, %rd10;
	cvta.to.global.u64 	%rd2, %rd9;
	mov.u32 	%r111, %ctaid.x;
	mov.u32 	%r112, %nctaid.x;
	mov.u32 	%r113, %ctaid.y;
	mad.lo.s32 	%r1, %r112, %r113, %r111;
	mul.lo.s32 	%r2, %r110, %r105;
	div.s32 	%r114, %r109, %r2;
	setp.ge.s32 	%p3, %r1, %r114;
	@%p3 bra 	$L__BB0_58;
	cvta.to.global.u64 	%rd11, %rd8;
	mul.lo.s32 	%r3, %r2, %r1;
	mul.lo.s32 	%r4, %r108, %r1;
	mul.wide.s32 	%rd12, %r1, 4;
	add.s64 	%rd3, %rd11, %rd12;
	ld.global.u32 	%r300, [%rd3];
	setp.ne.s32 	%p4, %r300, 0;
	@%p4 bra 	$L__BB0_31;
	add.s32 	%r6, %r3, %r2;
	setp.lt.s32 	%p5, %r2, 1;
	mov.b32 	%r292, 0;
	mov.f64 	%fd221, 0d0000000000000000;
	@%p5 bra 	$L__BB0_15;
	add.s32 	%r118, %r3, 1;
	max.s32 	%r119, %r6, %r118;
	sub.s32 	%r7, %r119, %r3;
	and.b32  	%r8, %r7, 15;
	sub.s32 	%r120, %r3, %r119;
	setp.gt.u32 	%p6, %r120, -16;
	mov.f64 	%fd221, 0d0000000000000000;
	mov.b32 	%r292, 0;
	mov.u32 	%r282, %r3;
	@%p6 bra 	$L__BB0_6;
	and.b32  	%r122, %r7, -16;
	neg.s32 	%r277, %r122;
	add.s64 	%rd4, %rd2, 32;
	mov.f64 	%fd221, 0d0000000000000000;
	mov.b32 	%r292, 0;
	mov.u32 	%r282, %r3;
$L__BB0_5:
	.pragma "nounroll";
	mul.wide.s32 	%rd13, %r282, 4;
	add.s64 	%rd14, %rd4, %rd13;
	ld.global.u32 	%r123, [%rd14+-32];
	setp.gt.s32 	%p7, %r123, 0;
	cvt.rn.f64.s32 	%fd33, %r123;
	add.f64 	%fd34, %fd221, %fd33;
	selp.f64 	%fd35, %fd34, %fd221, %p7;
	selp.u32 	%r124, 1, 0, %p7;
	add.s32 	%r125, %r292, %r124;
	ld.global.u32 	%r126, [%rd14+-28];
	setp.gt.s32 	%p8, %r126, 0;
	cvt.rn.f64.s32 	%fd36, %r126;
	add.f64 	%fd37, %fd35, %fd36;
	selp.f64 	%fd38, %fd37, %fd35, %p8;
	selp.u32 	%r127, 1, 0, %p8;
	add.s32 	%r128, %r125, %r127;
	ld.global.u32 	%r129, [%rd14+-24];
	setp.gt.s32 	%p9, %r129, 0;
	cvt.rn.f64.s32 	%fd39, %r129;
	add.f64 	%fd40, %fd38, %fd39;
	selp.f64 	%fd41, %fd40, %fd38, %p9;
	selp.u32 	%r130, 1, 0, %p9;
	add.s32 	%r131, %r128, %r130;
	ld.global.u32 	%r132, [%rd14+-20];
	setp.gt.s32 	%p10, %r132, 0;
	cvt.rn.f64.s32 	%fd42, %r132;
	add.f64 	%fd43, %fd41, %fd42;
	selp.f64 	%fd44, %fd43, %fd41, %p10;
	selp.u32 	%r133, 1, 0, %p10;
	add.s32 	%r134, %r131, %r133;
	ld.global.u32 	%r135, [%rd14+-16];
	setp.gt.s32 	%p11, %r135, 0;
	cvt.rn.f64.s32 	%fd45, %r135;
	add.f64 	%fd46, %fd44, %fd45;
	selp.f64 	%fd47, %fd46, %fd44, %p11;
	selp.u32 	%r136, 1, 0, %p11;
	add.s32 	%r137, %r134, %r136;
	ld.global.u32 	%r138, [%rd14+-12];
	setp.gt.s32 	%p12, %r138, 0;
	cvt.rn.f64.s32 	%fd48, %r138;
	add.f64 	%fd49, %fd47, %fd48;
	selp.f64 	%fd50, %fd49, %fd47, %p12;
	selp.u32 	%r139, 1, 0, %p12;
	add.s32 	%r140, %r137, %r139;
	ld.global.u32 	%r141, [%rd14+-8];
	setp.gt.s32 	%p13, %r141, 0;
	cvt.rn.f64.s32 	%fd51, %r141;
	add.f64 	%fd52, %fd50, %fd51;
	selp.f64 	%fd53, %fd52, %fd50, %p13;
	selp.u32 	%r142, 1, 0, %p13;
	add.s32 	%r143, %r140, %r142;
	ld.global.u32 	%r144, [%rd14+-4];
	setp.gt.s32 	%p14, %r144, 0;
	cvt.rn.f64.s32 	%fd54, %r144;
	add.f64 	%fd55, %fd53, %fd54;
	selp.f64 	%fd56, %fd55, %fd53, %p14;
	selp.u32 	%r145, 1, 0, %p14;
	add.s32 	%r146, %r143, %r145;
	ld.global.u32 	%r147, [%rd14];
	setp.gt.s32 	%p15, %r147, 0;
	cvt.rn.f64.s32 	%fd57, %r147;
	add.f64 	%fd58, %fd56, %fd57;
	selp.f64 	%fd59, %fd58, %fd56, %p15;
	selp.u32 	%r148, 1, 0, %p15;
	add.s32 	%r149, %r146, %r148;
	ld.global.u32 	%r150, [%rd14+4];
	setp.gt.s32 	%p16, %r150, 0;
	cvt.rn.f64.s32 	%fd60, %r150;
	add.f64 	%fd61, %fd59, %fd60;
	selp.f64 	%fd62, %fd61, %fd59, %p16;
	selp.u32 	%r151, 1, 0, %p16;
	add.s32 	%r152, %r149, %r151;
	ld.global.u32 	%r153, [%rd14+8];
	setp.gt.s32 	%p17, %r153, 0;
	cvt.rn.f64.s32 	%fd63, %r153;
	add.f64 	%fd64, %fd62, %fd63;
	selp.f64 	%fd65, %fd64, %fd62, %p17;
	selp.u32 	%r154, 1, 0, %p17;
	add.s32 	%r155, %r152, %r154;
	ld.global.u32 	%r156, [%rd14+12];
	setp.gt.s32 	%p18, %r156, 0;
	cvt.rn.f64.s32 	%fd66, %r156;
	add.f64 	%fd67, %fd65, %fd66;
	selp.f64 	%fd68, %fd67, %fd65, %p18;
	selp.u32 	%r157, 1, 0, %p18;
	add.s32 	%r158, %r155, %r157;
	ld.global.u32 	%r159, [%rd14+16];
	setp.gt.s32 	%p19, %r159, 0;
	cvt.rn.f64.s32 	%fd69, %r159;
	add.f64 	%fd70, %fd68, %fd69;
	selp.f64 	%fd71, %fd70, %fd68, %p19;
	selp.u32 	%r160, 1, 0, %p19;
	add.s32 	%r161, %r158, %r160;
	ld.global.u32 	%r162, [%rd14+20];
	setp.gt.s32 	%p20, %r162, 0;
	cvt.rn.f64.s32 	%fd72, %r162;
	add.f64 	%fd73, %fd71, %fd72;
	selp.f64 	%fd74, %fd73, %fd71, %p20;
	selp.u32 	%r163, 1, 0, %p20;
	add.s32 	%r164, %r161, %r163;
	ld.global.u32 	%r165, [%rd14+24];
	setp.gt.s32 	%p21, %r165, 0;
	cvt.rn.f64.s32 	%fd75, %r165;
	add.f64 	%fd76, %fd74, %fd75;
	selp.f64 	%fd77, %fd76, %fd74, %p21;
	selp.u32 	%r166, 1, 0, %p21;
	add.s32 	%r167, %r164, %r166;
	ld.global.u32 	%r168, [%rd14+28];
	setp.gt.s32 	%p22, %r168, 0;
	cvt.rn.f64.s32 	%fd78, %r168;
	add.f64 	%fd79, %fd77, %fd78;
	selp.f64 	%fd221, %fd79, %fd77, %p22;
	selp.u32 	%r169, 1, 0, %p22;
	add.s32 	%r292, %r167, %r169;
	add.s32 	%r282, %r282, 16;
	add.s32 	%r277, %r277, 16;
	setp.ne.s32 	%p23, %r277, 0;
	@%p23 bra 	$L__BB0_5;
$L__BB0_6:
	setp.eq.s32 	%p24, %r8, 0;
	@%p24 bra 	$L__BB0_15;
	and.b32  	%r19, %r7, 7;
	setp.lt.u32 	%p25, %r8, 8;
	@%p25 bra 	$L__BB0_9;
	mul.wide.s32 	%rd15, %r282, 4;
	add.s64 	%rd16, %rd2, %rd15;
	ld.global.u32 	%r171, [%rd16];
	setp.gt.s32 	%p26, %r171, 0;
	cvt.rn.f64.u32 	%fd81, %r171;
	add.f64 	%fd82, %fd221, %fd81;
	selp.f64 	%fd83, %fd82, %fd221, %p26;
	selp.u32 	%r172, 1, 0, %p26;
	add.s32 	%r173, %r292, %r172;
	ld.global.u32 	%r174, [%rd16+4];
	setp.gt.s32 	%p27, %r174, 0;
	cvt.rn.f64.u32 	%fd84, %r174;
	add.f64 	%fd85, %fd83, %fd84;
	selp.f64 	%fd86, %fd85, %fd83, %p27;
	selp.u32 	%r175, 1, 0, %p27;
	add.s32 	%r176, %r173, %r175;
	ld.global.u32 	%r177, [%rd16+8];
	setp.gt.s32 	%p28, %r177, 0;
	cvt.rn.f64.u32 	%fd87, %r177;
	add.f64 	%fd88, %fd86, %fd87;
	selp.f64 	%fd89, %fd88, %fd86, %p28;
	selp.u32 	%r178, 1, 0, %p28;
	add.s32 	%r179, %r176, %r178;
	ld.global.u32 	%r180, [%rd16+12];
	setp.gt.s32 	%p29, %r180, 0;
	cvt.rn.f64.u32 	%fd90, %r180;
	add.f64 	%fd91, %fd89, %fd90;
	selp.f64 	%fd92, %fd91, %fd89, %p29;
	selp.u32 	%r181, 1, 0, %p29;
	add.s32 	%r182, %r179, %r181;
	ld.global.u32 	%r183, [%rd16+16];
	setp.gt.s32 	%p30, %r183, 0;
	cvt.rn.f64.u32 	%fd93, %r183;
	add.f64 	%fd94, %fd92, %fd93;
	selp.f64 	%fd95, %fd94, %fd92, %p30;
	selp.u32 	%r184, 1, 0, %p30;
	add.s32 	%r185, %r182, %r184;
	ld.global.u32 	%r186, [%rd16+20];
	setp.gt.s32 	%p31, %r186, 0;
	cvt.rn.f64.u32 	%fd96, %r186;
	add.f64 	%fd97, %fd95, %fd96;
	selp.f64 	%fd98, %fd97, %fd95, %p31;
	selp.u32 	%r187, 1, 0, %p31;
	add.s32 	%r188, %r185, %r187;
	ld.global.u32 	%r189, [%rd16+24];
	setp.gt.s32 	%p32, %r189, 0;
	cvt.rn.f64.u32 	%fd99, %r189;
	add.f64 	%fd100, %fd98, %fd99;
	selp.f64 	%fd101, %fd100, %fd98, %p32;
	selp.u32 	%r190, 1, 0, %p32;
	add.s32 	%r191, %r188, %r190;
	ld.global.u32 	%r192, [%rd16+28];
	setp.gt.s32 	%p33, %r192, 0;
	cvt.rn.f64.u32 	%fd102, %r192;
	add.f64 	%fd103, %fd101, %fd102;
	selp.f64 	%fd221, %fd103, %fd101, %p33;
	selp.u32 	%r193, 1, 0, %p33;
	add.s32 	%r292, %r191, %r193;
	add.s32 	%r282, %r282, 8;
$L__BB0_9:
	setp.eq.s32 	%p34, %r19, 0;
	@%p34 bra 	$L__BB0_15;
	and.b32  	%r25, %r7, 3;
	setp.lt.u32 	%p35, %r19, 4;
	@%p35 bra 	$L__BB0_12;
	mul.wide.s32 	%rd17, %r282, 4;
	add.s64 	%rd18, %rd2, %rd17;
	ld.global.u32 	%r195, [%rd18];
	setp.gt.s32 	%p36, %r195, 0;
	cvt.rn.f64.u32 	%fd105, %r195;
	add.f64 	%fd106, %fd221, %fd105;
	selp.f64 	%fd107, %fd106, %fd221, %p36;
	selp.u32 	%r196, 1, 0, %p36;
	add.s32 	%r197, %r292, %r196;
	ld.global.u32 	%r198, [%rd18+4];
	setp.gt.s32 	%p37, %r198, 0;
	cvt.rn.f64.u32 	%fd108, %r198;
	add.f64 	%fd109, %fd107, %fd108;
	selp.f64 	%fd110, %fd109, %fd107, %p37;
	selp.u32 	%r199, 1, 0, %p37;
	add.s32 	%r200, %r197, %r199;
	ld.global.u32 	%r201, [%rd18+8];
	setp.gt.s32 	%p38, %r201, 0;
	cvt.rn.f64.u32 	%fd111, %r201;
	add.f64 	%fd112, %fd110, %fd111;
	selp.f64 	%fd113, %fd112, %fd110, %p38;
	selp.u32 	%r202, 1, 0, %p38;
	add.s32 	%r203, %r200, %r202;
	ld.global.u32 	%r204, [%rd18+12];
	setp.gt.s32 	%p39, %r204, 0;
	cvt.rn.f64.u32 	%fd114, %r204;
	add.f64 	%fd115, %fd113, %fd114;
	selp.f64 	%fd221, %fd115, %fd113, %p39;
	selp.u32 	%r205, 1, 0, %p39;
	add.s32 	%r292, %r203, %r205;
	add.s32 	%r282, %r282, 4;
$L__BB0_12:
	setp.eq.s32 	%p40, %r25, 0;
	@%p40 bra 	$L__BB0_15;
	neg.s32 	%r289, %r25;
$L__BB0_14:
	.pragma "nounroll";
	mul.wide.s32 	%rd19, %r282, 4;
	add.s64 	%rd20, %rd2, %rd19;
	ld.global.u32 	%r206, [%rd20];
	setp.gt.s32 	%p41, %r206, 0;
	cvt.rn.f64.u32 	%fd116, %r206;
	add.f64 	%fd117, %fd221, %fd116;
	selp.f64 	%fd221, %fd117, %fd221, %p41;
	selp.u32 	%r207, 1, 0, %p41;
	add.s32 	%r292, %r292, %r207;
	add.s32 	%r282, %r282, 1;
	add.s32 	%r289, %r289, 1;
	setp.ne.s32 	%p42, %r289, 0;
	@%p42 bra 	$L__BB0_14;
$L__BB0_15:
	setp.lt.s32 	%p43, %r292, 1;
	@%p43 bra 	$L__BB0_30;
	setp.lt.s32 	%p44, %r2, 1;
	cvt.rn.f64.u32 	%fd14, %r292;
	div.rn.f64 	%fd15, %fd221, %fd14;
	mov.f64 	%fd230, 0d0000000000000000;
	@%p44 bra 	$L__BB0_29;
	add.s32 	%r209, %r3, 1;
	max.s32 	%r210, %r6, %r209;
	sub.s32 	%r39, %r210, %r3;
	and.b32  	%r40, %r39, 15;
	sub.s32 	%r211, %r3, %r210;
	setp.gt.u32 	%p45, %r211, -16;
	mov.f64 	%fd230, 0d0000000000000000;
	mov.u32 	%r295, %r3;
	@%p45 bra 	$L__BB0_20;
	and.b32  	%r212, %r39, -16;
	neg.s32 	%r293, %r212;
	add.s64 	%rd5, %rd2, 32;
	mov.f64 	%fd230, 0d0000000000000000;
	mov.u32 	%r295, %r3;
$L__BB0_19:
	.pragma "nounroll";
	mul.wide.s32 	%rd21, %r295, 4;
	add.s64 	%rd22, %rd5, %rd21;
	ld.global.u32 	%r213, [%rd22+-32];
	cvt.rn.f64.s32 	%fd122, %r213;
	sub.f64 	%fd123, %fd122, %fd15;
	fma.rn.f64 	%fd124, %fd123, %fd123, %fd230;
	ld.global.u32 	%r214, [%rd22+-28];
	cvt.rn.f64.s32 	%fd125, %r214;
	sub.f64 	%fd126, %fd125, %fd15;
	fma.rn.f64 	%fd127, %fd126, %fd126, %fd124;
	ld.global.u32 	%r215, [%rd22+-24];
	cvt.rn.f64.s32 	%fd128, %r215;
	sub.f64 	%fd129, %fd128, %fd15;
	fma.rn.f64 	%fd130, %fd129, %fd129, %fd127;
	ld.global.u32 	%r216, [%rd22+-20];
	cvt.rn.f64.s32 	%fd131, %r216;
	sub.f64 	%fd132, %fd131, %fd15;
	fma.rn.f64 	%fd133, %fd132, %fd132, %fd130;
	ld.global.u32 	%r217, [%rd22+-16];
	cvt.rn.f64.s32 	%fd134, %r217;
	sub.f64 	%fd135, %fd134, %fd15;
	fma.rn.f64 	%fd136, %fd135, %fd135, %fd133;
	ld.global.u32 	%r218, [%rd22+-12];
	cvt.rn.f64.s32 	%fd137, %r218;
	sub.f64 	%fd138, %fd137, %fd15;
	fma.rn.f64 	%fd139, %fd138, %fd138, %fd136;
	ld.global.u32 	%r219, [%rd22+-8];
	cvt.rn.f64.s32 	%fd140, %r219;
	sub.f64 	%fd141, %fd140, %fd15;
	fma.rn.f64 	%fd142, %fd141, %fd141, %fd139;
	ld.global.u32 	%r220, [%rd22+-4];
	cvt.rn.f64.s32 	%fd143, %r220;
	sub.f64 	%fd144, %fd143, %fd15;
	fma.rn.f64 	%fd145, %fd144, %fd144, %fd142;
	ld.global.u32 	%r221, [%rd22];
	cvt.rn.f64.s32 	%fd146, %r221;
	sub.f64 	%fd147, %fd146, %fd15;
	fma.rn.f64 	%fd148, %fd147, %fd147, %fd145;
	ld.global.u32 	%r222, [%rd22+4];
	cvt.rn.f64.s32 	%fd149, %r222;
	sub.f64 	%fd150, %fd149, %fd15;
	fma.rn.f64 	%fd151, %fd150, %fd150, %fd148;
	ld.global.u32 	%r223, [%rd22+8];
	cvt.rn.f64.s32 	%fd152, %r223;
	sub.f64 	%fd153, %fd152, %fd15;
	fma.rn.f64 	%fd154, %fd153, %fd153, %fd151;
	ld.global.u32 	%r224, [%rd22+12];
	cvt.rn.f64.s32 	%fd155, %r224;
	sub.f64 	%fd156, %fd155, %fd15;
	fma.rn.f64 	%fd157, %fd156, %fd156, %fd154;
	ld.global.u32 	%r225, [%rd22+16];
	cvt.rn.f64.s32 	%fd158, %r225;
	sub.f64 	%fd159, %fd158, %fd15;
	fma.rn.f64 	%fd160, %fd159, %fd159, %fd157;
	ld.global.u32 	%r226, [%rd22+20];
	cvt.rn.f64.s32 	%fd161, %r226;
	sub.f64 	%fd162, %fd161, %fd15;
	fma.rn.f64 	%fd163, %fd162, %fd162, %fd160;
	ld.global.u32 	%r227, [%rd22+24];
	cvt.rn.f64.s32 	%fd164, %r227;
	sub.f64 	%fd165, %fd164, %fd15;
	fma.rn.f64 	%fd166, %fd165, %fd165, %fd163;
	ld.global.u32 	%r228, [%rd22+28];
	cvt.rn.f64.s32 	%fd167, %r228;
	sub.f64 	%fd168, %fd167, %fd15;
	fma.rn.f64 	%fd230, %fd168, %fd168, %fd166;
	add.s32 	%r295, %r295, 16;
	add.s32 	%r293, %r293, 16;
	setp.ne.s32 	%p46, %r293, 0;
	@%p46 bra 	$L__BB0_19;
$L__BB0_20:
	setp.eq.s32 	%p47, %r40, 0;
	@%p47 bra 	$L__BB0_29;
	and.b32  	%r47, %r39, 7;
	setp.lt.u32 	%p48, %r40, 8;
	@%p48 bra 	$L__BB0_23;
	mul.wide.s32 	%rd23, %r295, 4;
	add.s64 	%rd24, %rd2, %rd23;
	ld.global.u32 	%r229, [%rd24];
	cvt.rn.f64.s32 	%fd170, %r229;
	sub.f64 	%fd171, %fd170, %fd15;
	fma.rn.f64 	%fd172, %fd171, %fd171, %fd230;
	ld.global.u32 	%r230, [%rd24+4];
	cvt.rn.f64.s32 	%fd173, %r230;
	sub.f64 	%fd174, %fd173, %fd15;
	fma.rn.f64 	%fd175, %fd174, %fd174, %fd172;
	ld.global.u32 	%r231, [%rd24+8];
	cvt.rn.f64.s32 	%fd176, %r231;
	sub.f64 	%fd177, %fd176, %fd15;
	fma.rn.f64 	%fd178, %fd177, %fd177, %fd175;
	ld.global.u32 	%r232, [%rd24+12];
	cvt.rn.f64.s32 	%fd179, %r232;
	sub.f64 	%fd180, %fd179, %fd15;
	fma.rn.f64 	%fd181, %fd180, %fd180, %fd178;
	ld.global.u32 	%r233, [%rd24+16];
	cvt.rn.f64.s32 	%fd182, %r233;
	sub.f64 	%fd183, %fd182, %fd15;
	fma.rn.f64 	%fd184, %fd183, %fd183, %fd181;
	ld.global.u32 	%r234, [%rd24+20];
	cvt.rn.f64.s32 	%fd185, %r234;
	sub.f64 	%fd186, %fd185, %fd15;
	fma.rn.f64 	%fd187, %fd186, %fd186, %fd184;
	ld.global.u32 	%r235, [%rd24+24];
	cvt.rn.f64.s32 	%fd188, %r235;
	sub.f64 	%fd189, %fd188, %fd15;
	fma.rn.f64 	%fd190, %fd189, %fd189, %fd187;
	ld.global.u32 	%r236, [%rd24+28];
	cvt.rn.f64.s32 	%fd191, %r236;
	sub.f64 	%fd192, %fd191, %fd15;
	fma.rn.f64 	%fd230, %fd192, %fd192, %fd190;
	add.s32 	%r295, %r295, 8;
$L__BB0_23:
	setp.eq.s32 	%p49, %r47, 0;
	@%p49 bra 	$L__BB0_29;
	and.b32  	%r50, %r39, 3;
	setp.lt.u32 	%p50, %r47, 4;
	@%p50 bra 	$L__BB0_26;
	mul.wide.s32 	%rd25, %r295, 4;
	add.s64 	%rd26, %rd2, %rd25;
	ld.global.u32 	%r237, [%rd26];
	cvt.rn.f64.s32 	%fd194, %r237;
	sub.f64 	%fd195, %fd194, %fd15;
	fma.rn.f64 	%fd196, %fd195, %fd195, %fd230;
	ld.global.u32 	%r238, [%rd26+4];
	cvt.rn.f64.s32 	%fd197, %r238;
	sub.f64 	%fd198, %fd197, %fd15;
	fma.rn.f64 	%fd199, %fd198, %fd198, %fd196;
	ld.global.u32 	%r239, [%rd26+8];
	cvt.rn.f64.s32 	%fd200, %r239;
	sub.f64 	%fd201, %fd200, %fd15;
	fma.rn.f64 	%fd202, %fd201, %fd201, %fd199;
	ld.global.u32 	%r240, [%rd26+12];
	cvt.rn.f64.s32 	%fd203, %r240;
	sub.f64 	%fd204, %fd203, %fd15;
	fma.rn.f64 	%fd230, %fd204, %fd204, %fd202;
	add.s32 	%r295, %r295, 4;
$L__BB0_26:
	setp.eq.s32 	%p51, %r50, 0;
	@%p51 bra 	$L__BB0_29;
	neg.s32 	%r298, %r50;
$L__BB0_28:
	.pragma "nounroll";
	mul.wide.s32 	%rd27, %r295, 4;
	add.s64 	%rd28, %rd2, %rd27;
	ld.global.u32 	%r241, [%rd28];
	cvt.rn.f64.s32 	%fd205, %r241;
	sub.f64 	%fd206, %fd205, %fd15;
	fma.rn.f64 	%fd230, %fd206, %fd206, %fd230;
	add.s32 	%r295, %r295, 1;
	add.s32 	%r298, %r298, 1;
	setp.ne.s32 	%p52, %r298, 0;
	@%p52 bra 	$L__BB0_28;
$L__BB0_29:
	div.rn.f64 	%fd207, %fd230, %fd14;
	sqrt.rn.f64 	%fd208, %fd207;
	mul.f64 	%fd209, %fd208, 0d4008000000000000;
	fma.rn.f64 	%fd210, %fd15, 0d4000000000000000, %fd209;
	cvt.rzi.s32.f64 	%r300, %fd210;
	st.global.u32 	[%rd3], %r300;
	bra.uni 	$L__BB0_31;
$L__BB0_30:
	mov.b32 	%r300, 64000;
	st.global.u32 	[%rd3], %r300;
$L__BB0_31:
	cvt.rn.f64.s32 	%fd211, %r300;
	mul.f64 	%fd212, %fd211, 0d3FD3333333333333;
	cvt.rzi.s32.f64 	%r60, %fd212;
	shr.u32 	%r242, %r106, 31;
	add.s32 	%r243, %r106, %r242;
	shr.s32 	%r61, %r243, 1;
	mul.lo.s32 	%r62, %r61, %r105;
	add.s32 	%r244, %r61, %r3;
	add.s32 	%r308, %r244, %r62;
	setp.lt.s32 	%p53, %r108, 1;
	@%p53 bra 	$L__BB0_44;
	add.s32 	%r245, %r4, 1;
	add.s32 	%r246, %r4, %r108;
	max.s32 	%r247, %r246, %r245;
	sub.s32 	%r64, %r247, %r4;
	and.b32  	%r65, %r64, 15;
	sub.s32 	%r248, %r4, %r247;
	setp.gt.u32 	%p54, %r248, -16;
	mov.u32 	%r307, %r4;
	@%p54 bra 	$L__BB0_35;
	and.b32  	%r249, %r64, -16;
	neg.s32 	%r306, %r249;
	add.s64 	%rd6, %rd1, 32;
	mov.u32 	%r307, %r4;
$L__BB0_34:
	.pragma "nounroll";
	mul.wide.s32 	%rd29, %r307, 4;
	add.s64 	%rd30, %rd6, %rd29;
	mov.b32 	%r250, 0;
	st.global.u32 	[%rd30+-32], %r250;
	st.global.u32 	[%rd30+-28], %r250;
	st.global.u32 	[%rd30+-24], %r250;
	st.global.u32 	[%rd30+-20], %r250;
	st.global.u32 	[%rd30+-16], %r250;
	st.global.u32 	[%rd30+-12], %r250;
	st.global.u32 	[%rd30+-8], %r250;
	st.global.u32 	[%rd30+-4], %r250;
	st.global.u32 	[%rd30], %r250;
	st.global.u32 	[%rd30+4], %r250;
	st.global.u32 	[%rd30+8], %r250;
	st.global.u32 	[%rd30+12], %r250;
	st.global.u32 	[%rd30+16], %r250;
	st.global.u32 	[%rd30+20], %r250;
	st.global.u32 	[%rd30+24], %r250;
	st.global.u32 	[%rd30+28], %r250;
	add.s32 	%r307, %r307, 16;
	add.s32 	%r306, %r306, 16;
	setp.eq.s32 	%p55, %r306, 0;
	@%p55 bra 	$L__BB0_35;
	bra.uni 	$L__BB0_34;
$L__BB0_35:
	setp.eq.s32 	%p56, %r65, 0;
	@%p56 bra 	$L__BB0_44;
	and.b32  	%r68, %r64, 7;
	setp.lt.u32 	%p57, %r65, 8;
	@%p57 bra 	$L__BB0_38;
	mul.wide.s32 	%rd31, %r307, 4;
	add.s64 	%rd32, %rd1, %rd31;
	mov.b32 	%r251, 0;
	st.global.u32 	[%rd32], %r251;
	st.global.u32 	[%rd32+4], %r251;
	st.global.u32 	[%rd32+8], %r251;
	st.global.u32 	[%rd32+12], %r251;
	st.global.u32 	[%rd32+16], %r251;
	st.global.u32 	[%rd32+20], %r251;
	st.global.u32 	[%rd32+24], %r251;
	st.global.u32 	[%rd32+28], %r251;
	add.s32 	%r307, %r307, 8;
$L__BB0_38:
	setp.eq.s32 	%p58, %r68, 0;
	@%p58 bra 	$L__BB0_44;
	and.b32  	%r71, %r64, 3;
	setp.lt.u32 	%p59, %r68, 4;
	@%p59 bra 	$L__BB0_41;
	mul.wide.s32 	%rd33, %r307, 4;
	add.s64 	%rd34, %rd1, %rd33;
	mov.b32 	%r252, 0;
	st.global.u32 	[%rd34], %r252;
	st.global.u32 	[%rd34+4], %r252;
	st.global.u32 	[%rd34+8], %r252;
	st.global.u32 	[%rd34+12], %r252;
	add.s32 	%r307, %r307, 4;
$L__BB0_41:
	setp.eq.s32 	%p60, %r71, 0;
	@%p60 bra 	$L__BB0_44;
	neg.s32 	%r304, %r71;
$L__BB0_43:
	.pragma "nounroll";
	mul.wide.s32 	%rd35, %r307, 4;
	add.s64 	%rd36, %rd1, %rd35;
	mov.b32 	%r253, 0;
	st.global.u32 	[%rd36], %r253;
	add.s32 	%r307, %r307, 1;
	add.s32 	%r304, %r304, 1;
	setp.ne.s32 	%p61, %r304, 0;
	@%p61 bra 	$L__BB0_43;
$L__BB0_44:
	add.s32 	%r254, %r3, %r2;
	neg.s32 	%r79, %r61;
	mad.lo.s32 	%r80, %r79, %r105, %r254;
	setp.ge.s32 	%p62, %r308, %r80;
	@%p62 bra 	$L__BB0_58;
	not.b32 	%r259, %r105;
	mul.lo.s32 	%r81, %r61, %r259;
	add.s32 	%r82, %r62, %r61;
	sub.s32 	%r83, %r105, %r106;
	add.s32 	%r84, %r79, %r105;
	mov.b32 	%r314, 0;
	mul.wide.s32 	%rd40, %r105, 4;
$L__BB0_46:
	mul.wide.s32 	%rd37, %r308, 4;
	add.s64 	%rd7, %rd2, %rd37;
	ld.global.u32 	%r91, [%rd7];
	ld.global.u32 	%r260, [%rd3];
	setp.le.s32 	%p63, %r91, %r260;
	@%p63 bra 	$L__BB0_57;
	add.s32 	%r311, %r308, %r81;
	add.s32 	%r93, %r308, %r82;
	setp.gt.s32 	%p65, %r311, %r93;
	mov.pred 	%p79, 0;
	mov.b32 	%r313, 0;
	@%p65 bra 	$L__BB0_51;
	mov.b32 	%r310, 0;
	mov.u32 	%r313, %r310;
$L__BB0_49:
	mul.wide.s32 	%rd38, %r311, 4;
	add.s64 	%rd39, %rd2, %rd38;
	ld.global.u32 	%r263, [%rd39];
	setp.le.s32 	%p66, %r263, %r91;
	setp.gt.s32 	%p67, %r263, 0;
	selp.u32 	%r264, 1, 0, %p67;
	add.s32 	%r313, %r313, %r264;
	add.s32 	%r265, %r310, 1;
	setp.eq.s32 	%p68, %r265, %r106;
	selp.b32 	%r266, %r83, 0, %p68;
	add.s32 	%r267, %r311, %r266;
	add.s32 	%r311, %r267, 1;
	selp.b32 	%r310, 0, %r265, %p68;
	setp.le.s32 	%p69, %r311, %r93;
	and.pred  	%p70, %p69, %p66;
	@%p70 bra 	$L__BB0_49;
	setp.gt.s32 	%p79, %r263, %r91;
$L__BB0_51:
	setp.lt.s32 	%p71, %r313, %r107;
	or.pred  	%p72, %p71, %p79;
	@%p72 bra 	$L__BB0_57;
	ld.global.u32 	%r268, [%rd7+4];
	setp.le.s32 	%p73, %r268, %r60;
	@%p73 bra 	$L__BB0_57;
	ld.global.u32 	%r269, [%rd7+-4];
	setp.le.s32 	%p74, %r269, %r60;
	@%p74 bra 	$L__BB0_57;
	add.s64 	%rd41, %rd7, %rd40;
	ld.global.u32 	%r270, [%rd41];
	setp.le.s32 	%p75, %r270, %r60;
	@%p75 bra 	$L__BB0_57;
	sub.s32 	%r271, %r308, %r105;
	mul.wide.s32 	%rd42, %r271, 4;
	add.s64 	%rd43, %rd2, %rd42;
	ld.global.u32 	%r272, [%rd43];
	setp.le.s32 	%p76, %r272, %r60;
	@%p76 bra 	$L__BB0_57;
	add.s32 	%r273, %r314, %r4;
	mul.wide.s32 	%rd44, %r273, 4;
	add.s64 	%rd45, %rd1, %rd44;
	st.global.u32 	[%rd45], %r308;
	add.s32 	%r314, %r314, 1;
$L__BB0_57:
	add.s32 	%r274, %r308, 1;
	rem.s32 	%r275, %r274, %r105;
	setp.eq.s32 	%p77, %r275, %r84;
	add.s32 	%r276, %r308, %r106;
	selp.b32 	%r308, %r276, %r274, %p77;
	setp.lt.s32 	%p78, %r308, %r80;
	@%p78 bra 	$L__BB0_46;
$L__BB0_58:
	ret;

}


// ===== COMPILED SASS (sm_100) =====

	.target	sm_100

	.elftype	@"ET_EXEC"


//--------------------- .note.nv.tkinfo           --------------------------
	.section	.note.nv.tkinfo,"",@"SHT_NOTE"
	.sectionflags	@"SHF_NOTE_NV_TKINFO"
	.tkinfo
        /*0018*/ 	.word	0x00000002
        /*0030*/ 	.string	""
        /*0030*/ 	.string	"ptxas"
        /*0030*/ 	.string	"Cuda compilation tools, release 13.0, V13.0.88"
        /*0030*/ 	.string	"Build cuda_13.0.r13.0/compiler.36424714_0"
        /*0030*/ 	.string	"-arch sm_100 -m 64 "



//--------------------- .note.nv.cuinfo           --------------------------
	.section	.note.nv.cuinfo,"",@"SHT_NOTE"
	.sectionflags	@"SHF_NOTE_NV_CUINFO"
        /*0018*/ 	.short	0x0002
        /*001a*/ 	.short	0x0064
        /*001c*/ 	.short	0x0082
	.zero		2


//--------------------- .nv.info                  --------------------------
	.section	.nv.info,"",@"SHT_CUDA_INFO"
	.align	4


	//----- nvinfo : EIATTR_REGCOUNT
	.align		4
        /*0000*/ 	.byte	0x04, 0x2f
        /*0002*/ 	.short	(.L_1 - .L_0)
	.align		4
.L_0:
        /*0004*/ 	.word	index@(run)
        /*0008*/ 	.word	0x00000020


	//----- nvinfo : EIATTR_FRAME_SIZE
	.align		4
.L_1:
        /*000c*/ 	.byte	0x04, 0x11
        /*000e*/ 	.short	(.L_3 - .L_2)
	.align		4
.L_2:
        /*0010*/ 	.word	index@($__internal_1_$__cuda_sm20_dsqrt_rn_f64_mediumpath_v1)
        /*0014*/ 	.word	0x00000000


	//----- nvinfo : EIATTR_FRAME_SIZE
	.align		4
.L_3:
        /*0018*/ 	.byte	0x04, 0x11
        /*001a*/ 	.short	(.L_5 - .L_4)
	.align		4
.L_4:
        /*001c*/ 	.word	index@($__internal_0_$__cuda_sm20_div_rn_f64_full)
        /*0020*/ 	.word	0x00000000


	//----- nvinfo : EIATTR_FRAME_SIZE
	.align		4
.L_5:
        /*0024*/ 	.byte	0x04, 0x11
        /*0026*/ 	.short	(.L_7 - .L_6)
	.align		4
.L_6:
        /*0028*/ 	.word	index@(run)
        /*002c*/ 	.word	0x00000000


	//----- nvinfo : EIATTR_MIN_STACK_SIZE
	.align		4
.L_7:
        /*0030*/ 	.byte	0x04, 0x12
        /*0032*/ 	.short	(.L_9 - .L_8)
	.align		4
.L_8:
        /*0034*/ 	.word	index@(run)
        /*0038*/ 	.word	0x00000000
.L_9:


//--------------------- .nv.compat                --------------------------
	.section	.nv.compat,"",@"SHT_CUDA_COMPAT_INFO"
	.align	4
        /*0000*/ 	.byte	0x02, 0x09, 0x00, 0x00, 0x02, 0x02, 0x01, 0x00, 0x02, 0x05, 0x05, 0x00, 0x03, 0x07, 0x01, 0x01
        /*0010*/ 	.byte	0x02, 0x03, 0x00, 0x00, 0x02, 0x06, 0x01, 0x00, 0x04, 0x0b, 0x08, 0x00, 0x01, 0x00, 0x00, 0x00
        /*0020*/ 	.byte	0x00, 0x00, 0x00, 0x00


//--------------------- .nv.info.run              --------------------------
	.section	.nv.info.run,"",@"SHT_CUDA_INFO"
	.sectionflags	@""
	.align	4


	//----- nvinfo : EIATTR_CUDA_API_VERSION
	.align		4
        /*0000*/ 	.byte	0x04, 0x37
        /*0002*/ 	.short	(.L_11 - .L_10)
.L_10:
        /*0004*/ 	.word	0x00000082


	//----- nvinfo : EIATTR_KPARAM_INFO
	.align		4
.L_11:
        /*0008*/ 	.byte	0x04, 0x17
        /*000a*/ 	.short	(.L_13 - .L_12)
.L_12:
        /*000c*/ 	.word	0x00000000
        /*0010*/ 	.short	0x000a
        /*0012*/ 	.short	0x0038
        /*0014*/ 	.byte	0x00, 0xf0, 0x11, 0x00


	//----- nvinfo : EIATTR_KPARAM_INFO
	.align		4
.L_13:
        /*0018*/ 	.byte	0x04, 0x17
        /*001a*/ 	.short	(.L_15 - .L_14)
.L_14:
        /*001c*/ 	.word	0x00000000
        /*0020*/ 	.short	0x0009
        /*0022*/ 	.short	0x0030
        /*0024*/ 	.byte	0x00, 0xf5, 0x21, 0x00


	//----- nvinfo : EIATTR_KPARAM_INFO
	.align		4
.L_15:
        /*0028*/ 	.byte	0x04, 0x17
        /*002a*/ 	.short	(.L_17 - .L_16)
.L_16:
        /*002c*/ 	.word	0x00000000
        /*0030*/ 	.short	0x0008
        /*0032*/ 	.short	0x0028
        /*0034*/ 	.byte	0x00, 0xf0, 0x11, 0x00


	//----- nvinfo : EIATTR_KPARAM_INFO
	.align		4
.L_17:
        /*0038*/ 	.byte	0x04, 0x17
        /*003a*/ 	.short	(.L_19 - .L_18)
.L_18:
        /*003c*/ 	.word	0x00000000
        /*0040*/ 	.short	0x0007
        /*0042*/ 	.short	0x0024
        /*0044*/ 	.byte	0x00, 0xf0, 0x11, 0x00


	//----- nvinfo : EIATTR_KPARAM_INFO
	.align		4
.L_19:
        /*0048*/ 	.byte	0x04, 0x17
        /*004a*/ 	.short	(.L_21 - .L_20)
.L_20:
        /*004c*/ 	.word	0x00000000
        /*0050*/ 	.short	0x0006
        /*0052*/ 	.short	0x0020
        /*0054*/ 	.byte	0x00, 0xf0, 0x11, 0x00


	//----- nvinfo : EIATTR_KPARAM_INFO
	.align		4
.L_21:
        /*0058*/ 	.byte	0x04, 0x17
        /*005a*/ 	.short	(.L_23 - .L_22)
.L_22:
        /*005c*/ 	.word	0x00000000
        /*0060*/ 	.short	0x0005
        /*0062*/ 	.short	0x0018
        /*0064*/ 	.byte	0x00, 0xf5, 0x21, 0x00


	//----- nvinfo : EIATTR_KPARAM_INFO
	.align		4
.L_23:
        /*0068*/ 	.byte	0x04, 0x17
        /*006a*/ 	.short	(.L_25 - .L_24)
.L_24:
        /*006c*/ 	.word	0x00000000
        /*0070*/ 	.short	0x0004
        /*0072*/ 	.short	0x0014
        /*0074*/ 	.byte	0x00, 0xf0, 0x11, 0x00


	//----- nvinfo : EIATTR_KPARAM_INFO
	.align		4
.L_25:
        /*0078*/ 	.byte	0x04, 0x17
        /*007a*/ 	.short	(.L_27 - .L_26)
.L_26:
        /*007c*/ 	.word	0x00000000
        /*0080*/ 	.short	0x0003
        /*0082*/ 	.short	0x0010
        /*0084*/ 	.byte	0x00, 0xf0, 0x11, 0x00


	//----- nvinfo : EIATTR_KPARAM_INFO
	.align		4
.L_27:
        /*0088*/ 	.byte	0x04, 0x17
        /*008a*/ 	.short	(.L_29 - .L_28)
.L_28:
        /*008c*/ 	.word	0x00000000
        /*0090*/ 	.short	0x0002
        /*0092*/ 	.short	0x000c
        /*0094*/ 	.byte	0x00, 0xf0, 0x11, 0x00


	//----- nvinfo : EIATTR_KPARAM_INFO
	.align		4
.L_29:
        /*0098*/ 	.byte	0x04, 0x17
        /*009a*/ 	.short	(.L_31 - .L_30)
.L_30:
        /*009c*/ 	.word	0x00000000
        /*00a0*/ 	.short	0x0001
        /*00a2*/ 	.short	0x0008
        /*00a4*/ 	.byte	0x00, 0xf0, 0x11, 0x00


	//----- nvinfo : EIATTR_KPARAM_INFO
	.align		4
.L_31:
        /*00a8*/ 	.byte	0x04, 0x17
        /*00aa*/ 	.short	(.L_33 - .L_32)
.L_32:
        /*00ac*/ 	.word	0x00000000
        /*00b0*/ 	.short	0x0000
        /*00b2*/ 	.short	0x0000
        /*00b4*/ 	.byte	0x00, 0xf5, 0x21, 0x00


	//----- nvinfo : EIATTR_SPARSE_MMA_MASK
	.align		4
.L_33:
        /*00b8*/ 	.byte	0x03, 0x50
        /*00ba*/ 	.short	0x0000


	//----- nvinfo : EIATTR_MAXREG_COUNT
	.align		4
        /*00bc*/ 	.byte	0x03, 0x1b
        /*00be*/ 	.short	0x00ff


	//----- nvinfo : EIATTR_MERCURY_ISA_VERSION
	.align		4
        /*00c0*/ 	.byte	0x03, 0x5f
        /*00c2*/ 	.short	0x0101


	//----- nvinfo : EIATTR_VRC_CTA_INIT_COUNT
	.align		4
        /*00c4*/ 	.byte	0x02, 0x4a
	.zero		1
	.zero		1


	//----- nvinfo : EIATTR_EXIT_INSTR_OFFSETS
	.align		4
        /*00c8*/ 	.byte	0x04, 0x1c
        /*00ca*/ 	.short	(.L_35 - .L_34)


	//   ....[0]....
.L_34:
        /*00cc*/ 	.word	0x00000220


	//   ....[1]....
        /*00d0*/ 	.word	0x000028e0


	//   ....[2]....
        /*00d4*/ 	.word	0x00002e70


	//----- nvinfo : EIATTR_CRS_STACK_SIZE
	.align		4
.L_35:
        /*00d8*/ 	.byte	0x04, 0x1e
        /*00da*/ 	.short	(.L_37 - .L_36)
.L_36:
        /*00dc*/ 	.word	0x00000000


	//----- nvinfo : EIATTR_CBANK_PARAM_SIZE
	.align		4
.L_37:
        /*00e0*/ 	.byte	0x03, 0x19
        /*00e2*/ 	.short	0x003c


	//----- nvinfo : EIATTR_PARAM_CBANK
	.align		4
        /*00e4*/ 	.byte	0x04, 0x0a
        /*00e6*/ 	.short	(.L_39 - .L_38)
	.align		4
.L_38:
        /*00e8*/ 	.word	index@(.nv.constant0.run)
        /*00ec*/ 	.short	0x0380
        /*00ee*/ 	.short	0x003c


	//----- nvinfo : EIATTR_SW_WAR
	.align		4
.L_39:
        /*00f0*/ 	.byte	0x04, 0x36
        /*00f2*/ 	.short	(.L_41 - .L_40)
.L_40:
        /*00f4*/ 	.word	0x00000008
.L_41:


//--------------------- .nv.callgraph             --------------------------
	.section	.nv.callgraph,"",@"SHT_CUDA_CALLGRAPH"
	.align	4
	.sectionentsize	8
	.align		4
        /*0000*/ 	.word	0x00000000
	.align		4
        /*0004*/ 	.word	0xffffffff
	.align		4
        /*0008*/ 	.word	0x00000000
	.align		4
        /*000c*/ 	.word	0xfffffffe
	.align		4
        /*0010*/ 	.word	0x00000000
	.align		4
        /*0014*/ 	.word	0xfffffffd
	.align		4
        /*0018*/ 	.word	0x00000000
	.align		4
        /*001c*/ 	.word	0xfffffffc


//--------------------- .text.run                 --------------------------
	.section	.text.run,"ax",@progbits
	.align	128
        .global         run
        .type           run,@function
        .size           run,(.L_x_37 - run)
        .other          run,@"STO_CUDA_ENTRY STV_DEFAULT"
run:
.text.run:
[----:B------:R-:W-:Y:S08]  /*0000*/  LDC R1, c[0x0][0x37c] ;  /* 0x0000df00ff017b82 */ /* 0x000ff00000000800 */
[----:B------:R-:W0:Y:S01]  /*0010*/  LDC.64 R2, c[0x0][0x388] ;  /* 0x0000e200ff027b82 */ /* 0x000e220000000a00 */
[----:B------:R-:W0:Y:S02]  /*0020*/  LDCU UR4, c[0x0][0x390] ;  /* 0x00007200ff0477ac */ /* 0x000e240008000800 */
[----:B0-----:R-:W-:Y:S01]  /*0030*/  IMAD R3, R3, UR4, RZ ;  /* 0x0000000403037c24 */ /* 0x001fe2000f8e02ff */
[----:B------:R-:W-:-:S04]  /*0040*/  IABS R8, R2 ;  /* 0x0000000200087213 */ /* 0x000fc80000000000 */
[----:B------:R-:W0:Y:S01]  /*0050*/  S2UR UR4, SR_CTAID.X ;  /* 0x00000000000479c3 */ /* 0x000e220000002500 */
[-C--:B------:R-:W-:Y:S02]  /*0060*/  IABS R9, R3.reuse ;  /* 0x0000000300097213 */ /* 0x080fe40000000000 */
[----:B------:R-:W-:Y:S02]  /*0070*/  IABS R10, R3 ;  /* 0x00000003000a7213 */ /* 0x000fe40000000000 */
[----:B------:R-:W1:Y:S01]  /*0080*/  I2F.RP R0, R9 ;  /* 0x0000000900007306 */ /* 0x000e620000209400 */
[----:B------:R-:W-:-:S04]  /*0090*/  LOP3.LUT R2, R3, R2, RZ, 0x3c, !PT ;  /* 0x0000000203027212 */ /* 0x000fc800078e3cff */
[----:B------:R-:W-:-:S03]  /*00a0*/  ISETP.GE.AND P2, PT, R2, RZ, PT ;  /* 0x000000ff0200720c */ /* 0x000fc60003f46270 */
[----:B-1----:R-:W1:Y:S02]  /*00b0*/  MUFU.RCP R0, R0 ;  /* 0x0000000000007308 */ /* 0x002e640000001000 */
[----:B-1----:R-:W-:Y:S02]  /*00c0*/  VIADD R4, R0, 0xffffffe ;  /* 0x0ffffffe00047836 */ /* 0x002fe40000000000 */
[----:B------:R-:W-:-:S04]  /*00d0*/  IMAD.MOV R0, RZ, RZ, -R10 ;  /* 0x000000ffff007224 */ /* 0x000fc800078e0a0a */
[----:B------:R1:W2:Y:S02]  /*00e0*/  F2I.FTZ.U32.TRUNC.NTZ R5, R4 ;  /* 0x0000000400057305 */ /* 0x0002a4000021f000 */
[----:B-1----:R-:W-:Y:S02]  /*00f0*/  IMAD.MOV.U32 R4, RZ, RZ, RZ ;  /* 0x000000ffff047224 */ /* 0x002fe400078e00ff */
[----:B--2---:R-:W-:-:S04]  /*0100*/  IMAD.MOV R6, RZ, RZ, -R5 ;  /* 0x000000ffff067224 */ /* 0x004fc800078e0a05 */
[----:B------:R-:W-:Y:S02]  /*0110*/  IMAD R7, R6, R9, RZ ;  /* 0x0000000906077224 */ /* 0x000fe400078e02ff */
[----:B------:R-:W-:Y:S02]  /*0120*/  IMAD.MOV.U32 R6, RZ, RZ, R8 ;  /* 0x000000ffff067224 */ /* 0x000fe400078e0008 */
[----:B------:R-:W-:Y:S02]  /*0130*/  IMAD.HI.U32 R5, R5, R7, R4 ;  /* 0x0000000705057227 */ /* 0x000fe400078e0004 */
[----:B------:R-:W0:Y:S04]  /*0140*/  S2R R7, SR_CTAID.Y ;  /* 0x0000000000077919 */ /* 0x000e280000002600 */
[----:B------:R-:W-:-:S04]  /*0150*/  IMAD.HI.U32 R5, R5, R6, RZ ;  /* 0x0000000605057227 */ /* 0x000fc800078e00ff */
[----:B------:R-:W-:-:S05]  /*0160*/  IMAD R0, R5, R0, R6 ;  /* 0x0000000005007224 */ /* 0x000fca00078e0206 */
[----:B------:R-:W-:-:S13]  /*0170*/  ISETP.GT.U32.AND P1, PT, R9, R0, PT ;  /* 0x000000000900720c */ /* 0x000fda0003f24070 */
[----:B------:R-:W-:Y:S02]  /*0180*/  @!P1 IMAD.IADD R0, R0, 0x1, -R9 ;  /* 0x0000000100009824 */ /* 0x000fe400078e0a09 */
[----:B------:R-:W-:Y:S01]  /*0190*/  @!P1 VIADD R5, R5, 0x1 ;  /* 0x0000000105059836 */ /* 0x000fe20000000000 */
[----:B------:R-:W-:Y:S02]  /*01a0*/  ISETP.NE.AND P1, PT, R3, RZ, PT ;  /* 0x000000ff0300720c */ /* 0x000fe40003f25270 */
[----:B------:R-:W-:Y:S02]  /*01b0*/  ISETP.GE.U32.AND P0, PT, R0, R9, PT ;  /* 0x000000090000720c */ /* 0x000fe40003f06070 */
[----:B------:R-:W0:Y:S11]  /*01c0*/  LDC R0, c[0x0][0x370] ;  /* 0x0000dc00ff007b82 */ /* 0x000e360000000800 */
[----:B------:R-:W-:-:S04]  /*01d0*/  @P0 VIADD R5, R5, 0x1 ;  /* 0x0000000105050836 */ /* 0x000fc80000000000 */
[----:B------:R-:W-:Y:S01]  /*01e0*/  @!P2 IMAD.MOV R5, RZ, RZ, -R5 ;  /* 0x000000ffff05a224 */ /* 0x000fe200078e0a05 */
[----:B------:R-:W-:Y:S01]  /*01f0*/  @!P1 LOP3.LUT R5, RZ, R3, RZ, 0x33, !PT ;  /* 0x00000003ff059212 */ /* 0x000fe200078e33ff */
[----:B0-----:R-:W-:-:S05]  /*0200*/  IMAD R2, R0, R7, UR4 ;  /* 0x0000000400027e24 */ /* 0x001fca000f8e0207 */
[----:B------:R-:W-:-:S13]  /*0210*/  ISETP.GE.AND P0, PT, R2, R5, PT ;  /* 0x000000050200720c */ /* 0x000fda0003f06270 */
[----:B------:R-:W-:Y:S05]  /*0220*/  @P0 EXIT ;  /* 0x000000000000094d */ /* 0x000fea0003800000 */
[----:B------:R-:W0:Y:S01]  /*0230*/  LDC.64 R10, c[0x0][0x398] ;  /* 0x0000e600ff0a7b82 */ /* 0x000e220000000a00 */
[----:B------:R-:W1:Y:S01]  /*0240*/  LDCU.64 UR4, c[0x0][0x358] ;  /* 0x00006b00ff0477ac */ /* 0x000e620008000a00 */
[----:B------:R-:W2:Y:S01]  /*0250*/  LDCU UR6, c[0x0][0x3a8] ;  /* 0x00007500ff0677ac */ /* 0x000ea20008000800 */
[----:B0-----:R-:W-:-:S05]  /*0260*/  IMAD.WIDE R10, R2, 0x4, R10 ;  /* 0x00000004020a7825 */ /* 0x001fca00078e020a */
[----:B-1----:R-:W3:Y:S01]  /*0270*/  LDG.E R21, desc[UR4][R10.64] ;  /* 0x000000040a157981 */ /* 0x002ee2000c1e1900 */
[C---:B------:R-:W-:Y:S02]  /*0280*/  IMAD R0, R2.reuse, R3, RZ ;  /* 0x0000000302007224 */ /* 0x040fe400078e02ff */
[----:B--2---:R-:W-:Y:S01]  /*0290*/  IMAD R2, R2, UR6, RZ ;  /* 0x0000000602027c24 */ /* 0x004fe2000f8e02ff */
[----:B---3--:R-:W-:-:S13]  /*02a0*/  ISETP.NE.AND P0, PT, R21, RZ, PT ;  /* 0x000000ff1500720c */ /* 0x008fda0003f05270 */
[----:B------:R-:W-:Y:S05]  /*02b0*/  @P0 BRA `(.L_x_0) ;  /* 0x00000020001c0947 */ /* 0x000fea0003800000 */
[C---:B------:R-:W-:Y:S01]  /*02c0*/  ISETP.GE.AND P1, PT, R3.reuse, 0x1, PT ;  /* 0x000000010300780c */ /* 0x040fe20003f26270 */
[----:B------:R-:W-:Y:S01]  /*02d0*/  IMAD.IADD R5, R3, 0x1, R0 ;  /* 0x0000000103057824 */ /* 0x000fe200078e0200 */
[----:B------:R-:W-:Y:S01]  /*02e0*/  CS2R R16, SRZ ;  /* 0x0000000000107805 */ /* 0x000fe2000001ff00 */
[----:B------:R-:W-:-:S10]  /*02f0*/  IMAD.MOV.U32 R9, RZ, RZ, RZ ;  /* 0x000000ffff097224 */ /* 0x000fd400078e00ff */
[----:B------:R-:W-:Y:S05]  /*0300*/  @!P1 BRA `(.L_x_1) ;  /* 0x0000001000609947 */ /* 0x000fea0003800000 */
[----:B------:R-:W-:Y:S01]  /*0310*/  VIADDMNMX R7, R0, 0x1, R5, !PT ;  /* 0x0000000100077846 */ /* 0x000fe20007800105 */
[----:B------:R-:W-:Y:S01]  /*0320*/  IMAD.MOV.U32 R9, RZ, RZ, RZ ;  /* 0x000000ffff097224 */ /* 0x000fe200078e00ff */
[----:B------:R-:W-:-:S03]  /*0330*/  CS2R R16, SRZ ;  /* 0x0000000000107805 */ /* 0x000fc6000001ff00 */
[----:B------:R-:W-:Y:S02]  /*0340*/  IMAD.IADD R4, R0, 0x1, -R7 ;  /* 0x0000000100047824 */ /* 0x000fe400078e0a07 */
[----:B------:R-:W-:-:S03]  /*0350*/  IMAD.IADD R6, R7, 0x1, -R0 ;  /* 0x0000000107067824 */ /* 0x000fc600078e0a00 */
[----:B------:R-:W-:Y:S01]  /*0360*/  ISETP.GT.U32.AND P0, PT, R4, -0x10, PT ;  /* 0xfffffff00400780c */ /* 0x000fe20003f04070 */
[----:B------:R-:W-:Y:S01]  /*0370*/  IMAD.MOV.U32 R4, RZ, RZ, R0 ;  /* 0x000000ffff047224 */ /* 0x000fe200078e0000 */
[----:B------:R-:W-:-:S11]  /*0380*/  LOP3.LUT R8, R6, 0xf, RZ, 0xc0, !PT ;  /* 0x0000000f06087812 */ /* 0x000fd600078ec0ff */
[----:B------:R-:W-:Y:S05]  /*0390*/  @P0 BRA `(.L_x_2) ;  /* 0x0000000800340947 */ /* 0x000fea0003800000 */
[----:B------:R-:W0:Y:S01]  /*03a0*/  LDC.64 R12, c[0x0][0x380] ;  /* 0x0000e000ff0c7b82 */ /* 0x000e220000000a00 */
[----:B------:R-:W-:Y:S01]  /*03b0*/  LOP3.LUT R7, R6, 0xfffffff0, RZ, 0xc0, !PT ;  /* 0xfffffff006077812 */ /* 0x000fe200078ec0ff */
[----:B------:R-:W-:Y:S01]  /*03c0*/  IMAD.MOV.U32 R9, RZ, RZ, RZ ;  /* 0x000000ffff097224 */ /* 0x000fe200078e00ff */
[----:B------:R-:W-:Y:S01]  /*03d0*/  CS2R R16, SRZ ;  /* 0x0000000000107805 */ /* 0x000fe2000001ff00 */
[----:B------:R-:W-:Y:S02]  /*03e0*/  IMAD.MOV.U32 R4, RZ, RZ, R0 ;  /* 0x000000ffff047224 */ /* 0x000fe400078e0000 */
[----:B------:R-:W-:Y:S01]  /*03f0*/  IMAD.MOV R7, RZ, RZ, -R7 ;  /* 0x000000ffff077224 */ /* 0x000fe200078e0a07 */
[----:B0-----:R-:W-:-:S05]  /*0400*/  IADD3 R12, P0, PT, R12, 0x20, RZ ;  /* 0x000000200c0c7810 */ /* 0x001fca0007f1e0ff */
[----:B------:R-:W-:-:S08]  /*0410*/  IMAD.X R13, RZ, RZ, R13, P0 ;  /* 0x000000ffff0d7224 */ /* 0x000fd000000e060d */
.L_x_3:
[----:B------:R-:W-:-:S05]  /*0420*/  IMAD.WIDE R14, R4, 0x4, R12 ;  /* 0x00000004040e7825 */ /* 0x000fca00078e020c */
[----:B------:R-:W2:Y:S04]  /*0430*/  LDG.E R24, desc[UR4][R14.64+-0x20] ;  /* 0xffffe0040e187981 */ /* 0x000ea8000c1e1900 */
[----:B------:R-:W3:Y:S04]  /*0440*/  LDG.E R23, desc[UR4][R14.64+-0x18] ;  /* 0xffffe8040e177981 */ /* 0x000ee8000c1e1900 */
[----:B------:R-:W4:Y:S04]  /*0450*/  LDG.E R26, desc[UR4][R14.64+-0x1c] ;  /* 0xffffe4040e1a7981 */ /* 0x000f28000c1e1900 */
[----:B------:R-:W5:Y:S04]  /*0460*/  LDG.E R28, desc[UR4][R14.64+-0x14] ;  /* 0xffffec040e1c7981 */ /* 0x000f68000c1e1900 */
[----:B------:R-:W5:Y:S04]  /*0470*/  LDG.E R27, desc[UR4][R14.64+-0x10] ;  /* 0xfffff0040e1b7981 */ /* 0x000f68000c1e1900 */
[----:B------:R-:W5:Y:S04]  /*0480*/  LDG.E R25, desc[UR4][R14.64+-0xc] ;  /* 0xfffff4040e197981 */ /* 0x000f68000c1e1900 */
[----:B------:R-:W5:Y:S01]  /*0490*/  LDG.E R22, desc[UR4][R14.64+-0x8] ;  /* 0xfffff8040e167981 */ /* 0x000f62000c1e1900 */
[----:B--2---:R0:W1:Y:S01]  /*04a0*/  I2F.F64 R18, R24 ;  /* 0x0000001800127312 */ /* 0x0040620000201c00 */
[----:B------:R-:W-:-:S02]  /*04b0*/  ISETP.GT.AND P4, PT, R24, RZ, PT ;  /* 0x000000ff1800720c */ /* 0x000fc40003f84270 */
[----:B0-----:R-:W2:Y:S05]  /*04c0*/  LDG.E R24, desc[UR4][R14.64+-0x4] ;  /* 0xfffffc040e187981 */ /* 0x001eaa000c1e1900 */
[----:B---3--:R0:W-:Y:S01]  /*04d0*/  I2F.F64 R20, R23 ;  /* 0x0000001700147312 */ /* 0x0081e20000201c00 */
[----:B------:R-:W-:Y:S02]  /*04e0*/  ISETP.GT.AND P3, PT, R23, RZ, PT ;  /* 0x000000ff1700720c */ /* 0x000fe40003f64270 */
[----:B0-----:R-:W3:Y:S01]  /*04f0*/  LDG.E R23, desc[UR4][R14.64] ;  /* 0x000000040e177981 */ /* 0x001ee2000c1e1900 */
[----:B-1----:R-:W-:-:S10]  /*0500*/  DADD R18, R18, R16 ;  /* 0x0000000012127229 */ /* 0x002fd40000000010 */
[----:B------:R-:W-:Y:S02]  /*0510*/  FSEL R16, R18, R16, P4 ;  /* 0x0000001012107208 */ /* 0x000fe40002000000 */
[----:B------:R-:W-:Y:S02]  /*0520*/  FSEL R17, R19, R17, P4 ;  /* 0x0000001113117208 */ /* 0x000fe40002000000 */
[----:B----4-:R0:W1:Y:S01]  /*0530*/  I2F.F64 R18, R26 ;  /* 0x0000001a00127312 */ /* 0x0100620000201c00 */
[----:B------:R-:W-:Y:S02]  /*0540*/  ISETP.GT.AND P0, PT, R26, RZ, PT ;  /* 0x000000ff1a00720c */ /* 0x000fe40003f04270 */
[----:B0-----:R-:W4:Y:S01]  /*0550*/  LDG.E R26, desc[UR4][R14.64+0x4] ;  /* 0x000004040e1a7981 */ /* 0x001f22000c1e1900 */
[----:B-1----:R-:W-:-:S10]  /*0560*/  DADD R18, R18, R16 ;  /* 0x0000000012127229 */ /* 0x002fd40000000010 */
[----:B------:R-:W-:Y:S02]  /*0570*/  FSEL R16, R18, R16, P0 ;  /* 0x0000001012107208 */ /* 0x000fe40000000000 */
[----:B------:R-:W-:Y:S02]  /*0580*/  FSEL R17, R19, R17, P0 ;  /* 0x0000001113117208 */ /* 0x000fe40000000000 */
[----:B-----5:R-:W0:Y:S04]  /*0590*/  I2F.F64 R18, R28 ;  /* 0x0000001c00127312 */ /* 0x020e280000201c00 */
[----:B------:R-:W-:-:S10]  /*05a0*/  DADD R20, R20, R16 ;  /* 0x0000000014147229 */ /* 0x000fd40000000010 */
[----:B------:R-:W-:Y:S02]  /*05b0*/  FSEL R16, R20, R16, P3 ;  /* 0x0000001014107208 */ /* 0x000fe40001800000 */
[----:B------:R-:W-:Y:S02]  /*05c0*/  FSEL R17, R21, R17, P3 ;  /* 0x0000001115117208 */ /* 0x000fe40001800000 */
[----:B------:R1:W5:Y:S04]  /*05d0*/  I2F.F64 R20, R27 ;  /* 0x0000001b00147312 */ /* 0x0003680000201c00 */
[----:B0-----:R-:W-:Y:S01]  /*05e0*/  DADD R18, R18, R16 ;  /* 0x0000000012127229 */ /* 0x001fe20000000010 */
[----:B------:R-:W-:Y:S02]  /*05f0*/  ISETP.GT.AND P6, PT, R28, RZ, PT ;  /* 0x000000ff1c00720c */ /* 0x000fe40003fc4270 */
[----:B------:R-:W-:-:S02]  /*0600*/  ISETP.GT.AND P5, PT, R27, RZ, PT ;  /* 0x000000ff1b00720c */ /* 0x000fc40003fa4270 */
[----:B-1----:R-:W4:Y:S05]  /*0610*/  LDG.E R27, desc[UR4][R14.64+0x8] ;  /* 0x000008040e1b7981 */ /* 0x002f2a000c1e1900 */
[----:B------:R-:W-:Y:S02]  /*0620*/  FSEL R16, R18, R16, P6 ;  /* 0x0000001012107208 */ /* 0x000fe40003000000 */
[----:B------:R-:W-:Y:S02]  /*0630*/  FSEL R17, R19, R17, P6 ;  /* 0x0000001113117208 */ /* 0x000fe40003000000 */
[----:B------:R-:W0:Y:S04]  /*0640*/  I2F.F64 R18, R25 ;  /* 0x0000001900127312 */ /* 0x000e280000201c00 */
[----:B-----5:R-:W-:Y:S01]  /*0650*/  DADD R20, R20, R16 ;  /* 0x0000000014147229 */ /* 0x020fe20000000010 */
[----:B------:R-:W-:-:S02]  /*0660*/  VIADD R28, R9, 0x1 ;  /* 0x00000001091c7836 */ /* 0x000fc40000000000 */
[----:B------:R-:W-:Y:S01]  /*0670*/  @!P4 IMAD.MOV R28, RZ, RZ, R9 ;  /* 0x000000ffff1cc224 */ /* 0x000fe200078e0209 */
[----:B------:R-:W-:-:S06]  /*0680*/  ISETP.GT.AND P4, PT, R22, RZ, PT ;  /* 0x000000ff1600720c */ /* 0x000fcc0003f84270 */
[----:B------:R-:W-:Y:S02]  /*0690*/  FSEL R16, R20, R16, P5 ;  /* 0x0000001014107208 */ /* 0x000fe40002800000 */
[----:B------:R-:W-:Y:S02]  /*06a0*/  FSEL R17, R21, R17, P5 ;  /* 0x0000001115117208 */ /* 0x000fe40002800000 */
[----:B------:R1:W5:Y:S04]  /*06b0*/  I2F.F64 R20, R22 ;  /* 0x0000001600147312 */ /* 0x0003680000201c00 */
[----:B0-----:R-:W-:Y:S01]  /*06c0*/  DADD R18, R18, R16 ;  /* 0x0000000012127229 */ /* 0x001fe20000000010 */
[----:B-1----:R-:W4:Y:S01]  /*06d0*/  LDG.E R22, desc[UR4][R14.64+0xc] ;  /* 0x00000c040e167981 */ /* 0x002f22000c1e1900 */
[----:B------:R-:W-:Y:S01]  /*06e0*/  ISETP.GT.AND P2, PT, R25, RZ, PT ;  /* 0x000000ff1900720c */ /* 0x000fe20003f44270 */
[----:B------:R-:W-:-:S02]  /*06f0*/  VIADD R9, R28, 0x1 ;  /* 0x000000011c097836 */ /* 0x000fc40000000000 */
[----:B------:R-:W-:Y:S01]  /*0700*/  @!P0 IMAD.MOV R9, RZ, RZ, R28 ;  /* 0x000000ffff098224 */ /* 0x000fe200078e021c */
[----:B------:R-:W4:Y:S04]  /*0710*/  LDG.E R25, desc[UR4][R14.64+0x14] ;  /* 0x000014040e197981 */ /* 0x000f28000c1e1900 */
[----:B------:R-:W-:Y:S02]  /*0720*/  FSEL R16, R18, R16, P2 ;  /* 0x0000001012107208 */ /* 0x000fe40001000000 */
[----:B------:R-:W-:Y:S01]  /*0730*/  FSEL R17, R19, R17, P2 ;  /* 0x0000001113117208 */ /* 0x000fe20001000000 */
[----:B------:R-:W4:Y:S05]  /*0740*/  LDG.E R28, desc[UR4][R14.64+0x1c] ;  /* 0x00001c040e1c7981 */ /* 0x000f2a000c1e1900 */
[----:B-----5:R-:W-:-:S10]  /*0750*/  DADD R20, R20, R16 ;  /* 0x0000000014147229 */ /* 0x020fd40000000010 */
[----:B------:R-:W-:Y:S02]  /*0760*/  FSEL R16, R20, R16, P4 ;  /* 0x0000001014107208 */ /* 0x000fe40002000000 */
[----:B------:R-:W-:Y:S01]  /*0770*/  FSEL R17, R21, R17, P4 ;  /* 0x0000001115117208 */ /* 0x000fe20002000000 */
[----:B--2---:R0:W1:Y:S01]  /*0780*/  I2F.F64 R18, R24 ;  /* 0x0000001800127312 */ /* 0x0040620000201c00 */
[----:B------:R-:W-:Y:S01]  /*0790*/  ISETP.GT.AND P0, PT, R24, RZ, PT ;  /* 0x000000ff1800720c */ /* 0x000fe20003f04270 */
[----:B0-----:R-:W-:Y:S02]  /*07a0*/  VIADD R24, R9, 0x1 ;  /* 0x0000000109187836 */ /* 0x001fe40000000000 */
[----:B------:R-:W-:Y:S02]  /*07b0*/  @!P3 IMAD.MOV R24, RZ, RZ, R9 ;  /* 0x000000ffff18b224 */ /* 0x000fe400078e0209 */
[----:B------:R-:W2:Y:S02]  /*07c0*/  LDG.E R9, desc[UR4][R14.64+0x10] ;  /* 0x000010040e097981 */ /* 0x000ea4000c1e1900 */
[----:B---3--:R0:W3:Y:S01]  /*07d0*/  I2F.F64 R20, R23 ;  /* 0x0000001700147312 */ /* 0x0080e20000201c00 */
[----:B------:R-:W-:-:S02]  /*07e0*/  ISETP.GT.AND P3, PT, R23, RZ, PT ;  /* 0x000000ff1700720c */ /* 0x000fc40003f64270 */
[----:B0-----:R0:W5:Y:S01]  /*07f0*/  LDG.E R23, desc[UR4][R14.64+0x18] ;  /* 0x000018040e177981 */ /* 0x001162000c1e1900 */
[----:B-1----:R-:W-:-:S10]  /*0800*/  DADD R18, R18, R16 ;  /* 0x0000000012127229 */ /* 0x002fd40000000010 */
[----:B------:R-:W-:Y:S02]  /*0810*/  FSEL R16, R18, R16, P0 ;  /* 0x0000001012107208 */ /* 0x000fe40000000000 */
[----:B------:R-:W-:Y:S02]  /*0820*/  FSEL R17, R19, R17, P0 ;  /* 0x0000001113117208 */ /* 0x000fe40000000000 */
[----:B----4-:R-:W1:Y:S04]  /*0830*/  I2F.F64 R18, R26 ;  /* 0x0000001a00127312 */ /* 0x010e680000201c00 */
[----:B---3--:R-:W-:-:S10]  /*0840*/  DADD R20, R20, R16 ;  /* 0x0000000014147229 */ /* 0x008fd40000000010 */
[----:B------:R-:W-:Y:S02]  /*0850*/  FSEL R16, R20, R16, P3 ;  /* 0x0000001014107208 */ /* 0x000fe40001800000 */
[----:B------:R-:W-:Y:S01]  /*0860*/  FSEL R17, R21, R17, P3 ;  /* 0x0000001115117208 */ /* 0x000fe20001800000 */
[----:B------:R-:W-:-:S05]  /*0870*/  VIADD R29, R24, 0x1 ;  /* 0x00000001181d7836 */ /* 0x000fca0000000000 */
[----:B-1----:R-:W-:Y:S01]  /*0880*/  DADD R18, R18, R16 ;  /* 0x0000000012127229 */ /* 0x002fe20000000010 */
[----:B------:R-:W-:Y:S01]  /*0890*/  @!P6 IMAD.MOV R29, RZ, RZ, R24 ;  /* 0x000000ffff1de224 */ /* 0x000fe200078e0218 */
[----:B------:R-:W-:-:S08]  /*08a0*/  ISETP.GT.AND P6, PT, R26, RZ, PT ;  /* 0x000000ff1a00720c */ /* 0x000fd00003fc4270 */
[----:B------:R-:W-:Y:S02]  /*08b0*/  FSEL R16, R18, R16, P6 ;  /* 0x0000001012107208 */ /* 0x000fe40003000000 */
[----:B------:R-:W-:Y:S01]  /*08c0*/  FSEL R17, R19, R17, P6 ;  /* 0x0000001113117208 */ /* 0x000fe20003000000 */
[----:B------:R-:W1:Y:S01]  /*08d0*/  I2F.F64 R20, R27 ;  /* 0x0000001b00147312 */ /* 0x000e620000201c00 */
[----:B------:R-:W-:Y:S02]  /*08e0*/  VIADD R24, R29, 0x1 ;  /* 0x000000011d187836 */ /* 0x000fe40000000000 */
[----:B------:R-:W-:Y:S01]  /*08f0*/  @!P5 IMAD.MOV R24, RZ, RZ, R29 ;  /* 0x000000ffff18d224 */ /* 0x000fe200078e021d */
[----:B------:R-:W-:Y:S01]  /*0900*/  ISETP.GT.AND P5, PT, R27, RZ, PT ;  /* 0x000000ff1b00720c */ /* 0x000fe20003fa4270 */
[----:B-1----:R-:W-:-:S10]  /*0910*/  DADD R20, R20, R16 ;  /* 0x0000000014147229 */ /* 0x002fd40000000010 */
[----:B0-----:R-:W-:Y:S01]  /*0920*/  FSEL R14, R20, R16, P5 ;  /* 0x00000010140e7208 */ /* 0x001fe20002800000 */
[----:B------:R-:W0:Y:S01]  /*0930*/  I2F.F64 R18, R22 ;  /* 0x0000001600127312 */ /* 0x000e220000201c00 */
[----:B------:R-:W-:Y:S01]  /*0940*/  FSEL R15, R21, R17, P5 ;  /* 0x00000011150f7208 */ /* 0x000fe20002800000 */
[----:B------:R-:W-:Y:S02]  /*0950*/  VIADD R20, R24, 0x1 ;  /* 0x0000000118147836 */ /* 0x000fe40000000000 */
[----:B------:R-:W-:Y:S01]  /*0960*/  @!P2 IMAD.MOV R20, RZ, RZ, R24 ;  /* 0x000000ffff14a224 */ /* 0x000fe200078e0218 */
[----:B------:R-:W-:Y:S02]  /*0970*/  ISETP.GT.AND P2, PT, R22, RZ, PT ;  /* 0x000000ff1600720c */ /* 0x000fe40003f44270 */
[----:B0-----:R-:W-:Y:S01]  /*0980*/  DADD R18, R18, R14 ;  /* 0x0000000012127229 */ /* 0x001fe2000000000e */
[----:B------:R-:W-:Y:S02]  /*0990*/  VIADD R21, R20, 0x1 ;  /* 0x0000000114157836 */ /* 0x000fe40000000000 */
[----:B------:R-:W-:-:S07]  /*09a0*/  @!P4 IMAD.MOV R21, RZ, RZ, R20 ;  /* 0x000000ffff15c224 */ /* 0x000fce00078e0214 */
[----:B------:R-:W-:Y:S02]  /*09b0*/  FSEL R14, R18, R14, P2 ;  /* 0x0000000e120e7208 */ /* 0x000fe40001000000 */
[----:B------:R-:W-:Y:S01]  /*09c0*/  FSEL R15, R19, R15, P2 ;  /* 0x0000000f130f7208 */ /* 0x000fe20001000000 */
[----:B------:R-:W-:Y:S02]  /*09d0*/  VIADD R20, R21, 0x1 ;  /* 0x0000000115147836 */ /* 0x000fe40000000000 */
[----:B------:R-:W-:-:S04]  /*09e0*/  @!P0 IMAD.MOV R20, RZ, RZ, R21 ;  /* 0x000000ffff148224 */ /* 0x000fc800078e0215 */
[----:B------:R-:W-:Y:S02]  /*09f0*/  VIADD R21, R20, 0x1 ;  /* 0x0000000114157836 */ /* 0x000fe40000000000 */
[----:B------:R-:W-:Y:S01]  /*0a00*/  @!P3 IMAD.MOV R21, RZ, RZ, R20 ;  /* 0x000000ffff15b224 */ /* 0x000fe200078e0214 */
[----:B------:R-:W-:Y:S01]  /*0a10*/  ISETP.GT.AND P3, PT, R25, RZ, PT ;  /* 0x000000ff1900720c */ /* 0x000fe20003f64270 */
[----:B------:R-:W-:Y:S02]  /*0a20*/  VIADD R7, R7, 0x10 ;  /* 0x0000001007077836 */ /* 0x000fe40000000000 */
[----:B------:R-:W-:Y:S01]  /*0a30*/  VIADD R4, R4, 0x10 ;  /* 0x0000001004047836 */ /* 0x000fe20000000000 */
[----:B--2---:R-:W0:Y:S01]  /*0a40*/  I2F.F64 R16, R9 ;  /* 0x0000000900107312 */ /* 0x004e220000201c00 */
[----:B------:R-:W-:Y:S01]  /*0a50*/  ISETP.GT.AND P0, PT, R9, RZ, PT ;  /* 0x000000ff0900720c */ /* 0x000fe20003f04270 */
[----:B0-----:R-:W-:-:S06]  /*0a60*/  DADD R18, R16, R14 ;  /* 0x0000000010127229 */ /* 0x001fcc000000000e */
[----:B------:R-:W0:Y:S01]  /*0a70*/  I2F.F64 R16, R25 ;  /* 0x0000001900107312 */ /* 0x000e220000201c00 */
[----:B------:R-:W-:Y:S02]  /*0a80*/  VIADD R9, R21, 0x1 ;  /* 0x0000000115097836 */ /* 0x000fe40000000000 */
[----:B------:R-:W-:Y:S01]  /*0a90*/  @!P6 IMAD.MOV R9, RZ, RZ, R21 ;  /* 0x000000ffff09e224 */ /* 0x000fe200078e0215 */
[----:B------:R-:W-:Y:S02]  /*0aa0*/  FSEL R14, R18, R14, P0 ;  /* 0x0000000e120e7208 */ /* 0x000fe40000000000 */
[----:B------:R-:W-:Y:S01]  /*0ab0*/  FSEL R15, R19, R15, P0 ;  /* 0x0000000f130f7208 */ /* 0x000fe20000000000 */
[----:B------:R-:W-:-:S05]  /*0ac0*/  VIADD R20, R9, 0x1 ;  /* 0x0000000109147836 */ /* 0x000fca0000000000 */
[----:B0-----:R-:W-:Y:S01]  /*0ad0*/  DADD R18, R16, R14 ;  /* 0x0000000010127229 */ /* 0x001fe2000000000e */
[----:B-----5:R-:W0:Y:S01]  /*0ae0*/  I2F.F64 R16, R23 ;  /* 0x0000001700107312 */ /* 0x020e220000201c00 */
[----:B------:R-:W-:-:S04]  /*0af0*/  @!P5 IMAD.MOV R20, RZ, RZ, R9 ;  /* 0x000000ffff14d224 */ /* 0x000fc800078e0209 */
[----:B------:R-:W-:Y:S02]  /*0b00*/  VIADD R9, R20, 0x1 ;  /* 0x0000000114097836 */ /* 0x000fe40000000000 */
[----:B------:R-:W-:Y:S02]  /*0b10*/  @!P2 IMAD.MOV R9, RZ, RZ, R20 ;  /* 0x000000ffff09a224 */ /* 0x000fe400078e0214 */
[----:B------:R-:W-:Y:S02]  /*0b20*/  FSEL R14, R18, R14, P3 ;  /* 0x0000000e120e7208 */ /* 0x000fe40001800000 */
[----:B------:R-:W-:Y:S01]  /*0b30*/  FSEL R15, R19, R15, P3 ;  /* 0x0000000f130f7208 */ /* 0x000fe20001800000 */
[----:B------:R-:W-:Y:S02]  /*0b40*/  VIADD R20, R9, 0x1 ;  /* 0x0000000109147836 */ /* 0x000fe40000000000 */
[----:B------:R-:W-:Y:S01]  /*0b50*/  @!P0 IMAD.MOV R20, RZ, RZ, R9 ;  /* 0x000000ffff148224 */ /* 0x000fe200078e0209 */
[----:B------:R-:W-:-:S02]  /*0b60*/  ISETP.GT.AND P0, PT, R23, RZ, PT ;  /* 0x000000ff1700720c */ /* 0x000fc40003f04270 */
[----:B0-----:R-:W-:Y:S01]  /*0b70*/  DADD R18, R16, R14 ;  /* 0x0000000010127229 */ /* 0x001fe2000000000e */
[----:B------:R-:W0:Y:S01]  /*0b80*/  I2F.F64 R16, R28 ;  /* 0x0000001c00107312 */ /* 0x000e220000201c00 */
[----:B------:R-:W-:Y:S02]  /*0b90*/  VIADD R9, R20, 0x1 ;  /* 0x0000000114097836 */ /* 0x000fe40000000000 */
[----:B------:R-:W-:-:S06]  /*0ba0*/  @!P3 IMAD.MOV R9, RZ, RZ, R20 ;  /* 0x000000ffff09b224 */ /* 0x000fcc00078e0214 */
[----:B------:R-:W-:Y:S01]  /*0bb0*/  FSEL R14, R18, R14, P0 ;  /* 0x0000000e120e7208 */ /* 0x000fe20000000000 */
[----:B------:R-:W-:Y:S01]  /*0bc0*/  VIADD R18, R9, 0x1 ;  /* 0x0000000109127836 */ /* 0x000fe20000000000 */
[----:B------:R-:W-:Y:S01]  /*0bd0*/  FSEL R15, R19, R15, P0 ;  /* 0x0000000f130f7208 */ /* 0x000fe20000000000 */
[----:B------:R-:W-:Y:S01]  /*0be0*/  @!P0 IMAD.MOV R18, RZ, RZ, R9 ;  /* 0x000000ffff128224 */ /* 0x000fe200078e0209 */
[----:B------:R-:W-:Y:S02]  /*0bf0*/  ISETP.NE.AND P0, PT, R7, RZ, PT ;  /* 0x000000ff0700720c */ /* 0x000fe40003f05270 */
[----:B------:R-:W-:Y:S02]  /*0c00*/  ISETP.GT.AND P2, PT, R28, RZ, PT ;  /* 0x000000ff1c00720c */ /* 0x000fe40003f44270 */
[----:B0-----:R-:W-:Y:S01]  /*0c10*/  DADD R16, R16, R14 ;  /* 0x0000000010107229 */ /* 0x001fe2000000000e */
[----:B------:R-:W-:-:S09]  /*0c20*/  VIADD R9, R18, 0x1 ;  /* 0x0000000112097836 */ /* 0x000fd20000000000 */
[----:B------:R-:W-:Y:S01]  /*0c30*/  FSEL R16, R16, R14, P2 ;  /* 0x0000000e10107208 */ /* 0x000fe20001000000 */
[----:B------:R-:W-:Y:S01]  /*0c40*/  @!P2 IMAD.MOV R9, RZ, RZ, R18 ;  /* 0x000000ffff09a224 */ /* 0x000fe200078e0212 */
[----:B------:R-:W-:Y:S01]  /*0c50*/  FSEL R17, R17, R15, P2 ;  /* 0x0000000f11117208 */ /* 0x000fe20001000000 */
[----:B------:R-:W-:Y:S06]  /*0c60*/  @P0 BRA `(.L_x_3) ;  /* 0xfffffff400ec0947 */ /* 0x000fec000383ffff */
.L_x_2:
[----:B------:R-:W-:-:S13]  /*0c70*/  ISETP.NE.AND P0, PT, R8, RZ, PT ;  /* 0x000000ff0800720c */ /* 0x000fda0003f05270 */
[----:B------:R-:W-:Y:S05]  /*0c80*/  @!P0 BRA `(.L_x_1) ;  /* 0x0000000800008947 */ /* 0x000fea0003800000 */
[----:B------:R-:W-:Y:S02]  /*0c90*/  ISETP.GE.U32.AND P0, PT, R8, 0x8, PT ;  /* 0x000000080800780c */ /* 0x000fe40003f06070 */
[----:B------:R-:W-:-:S11]  /*0ca0*/  LOP3.LUT R8, R6, 0x7, RZ, 0xc0, !PT ;  /* 0x0000000706087812 */ /* 0x000fd600078ec0ff */
[----:B------:R-:W-:Y:S05]  /*0cb0*/  @!P0 BRA `(.L_x_4) ;  /* 0x00000004000c8947 */ /* 0x000fea0003800000 */
[----:B------:R-:W0:Y:S02]  /*0cc0*/  LDC.64 R24, c[0x0][0x380] ;  /* 0x0000e000ff187b82 */ /* 0x000e240000000a00 */
[----:B0-----:R-:W-:-:S05]  /*0cd0*/  IMAD.WIDE R24, R4, 0x4, R24 ;  /* 0x0000000404187825 */ /* 0x001fca00078e0218 */
[----:B------:R-:W2:Y:S04]  /*0ce0*/  LDG.E R26, desc[UR4][R24.64] ;  /* 0x00000004181a7981 */ /* 0x000ea8000c1e1900 */
[----:B------:R-:W3:Y:S04]  /*0cf0*/  LDG.E R23, desc[UR4][R24.64+0x4] ;  /* 0x0000040418177981 */ /* 0x000ee8000c1e1900 */
[----:B------:R-:W4:Y:S04]  /*0d00*/  LDG.E R22, desc[UR4][R24.64+0x8] ;  /* 0x0000080418167981 */ /* 0x000f28000c1e1900 */
[----:B------:R-:W5:Y:S04]  /*0d10*/  LDG.E R12, desc[UR4][R24.64+0xc] ;  /* 0x00000c04180c7981 */ /* 0x000f68000c1e1900 */
[----:B------:R-:W5:Y:S04]  /*0d20*/  LDG.E R21, desc[UR4][R24.64+0x10] ;  /* 0x0000100418157981 */ /* 0x000f68000c1e1900 */
[----:B------:R-:W5:Y:S04]  /*0d30*/  LDG.E R20, desc[UR4][R24.64+0x14] ;  /* 0x0000140418147981 */ /* 0x000f68000c1e1900 */
[----:B------:R-:W5:Y:S04]  /*0d40*/  LDG.E R7, desc[UR4][R24.64+0x18] ;  /* 0x0000180418077981 */ /* 0x000f68000c1e1900 */
[----:B------:R-:W5:Y:S01]  /*0d50*/  LDG.E R13, desc[UR4][R24.64+0x1c] ;  /* 0x00001c04180d7981 */ /* 0x000f62000c1e1900 */
[----:B------:R-:W-:Y:S01]  /*0d60*/  VIADD R4, R4, 0x8 ;  /* 0x0000000804047836 */ /* 0x000fe20000000000 */
[----:B--2---:R-:W0:Y:S01]  /*0d70*/  I2F.F64.U32 R14, R26 ;  /* 0x0000001a000e7312 */ /* 0x004e220000201800 */
[----:B------:R-:W-:-:S02]  /*0d80*/  ISETP.GT.AND P0, PT, R26, RZ, PT ;  /* 0x000000ff1a00720c */ /* 0x000fc40003f04270 */
[----:B---3--:R-:W-:-:S05]  /*0d90*/  ISETP.GT.AND P2, PT, R23, RZ, PT ;  /* 0x000000ff1700720c */ /* 0x008fca0003f44270 */
[----:B------:R-:W1:Y:S01]  /*0da0*/  I2F.F64.U32 R18, R23 ;  /* 0x0000001700127312 */ /* 0x000e620000201800 */
[----:B----4-:R-:W-:Y:S02]  /*0db0*/  ISETP.GT.AND P3, PT, R22, RZ, PT ;  /* 0x000000ff1600720c */ /* 0x010fe40003f64270 */
[----:B-----5:R-:W-:Y:S01]  /*0dc0*/  ISETP.GT.AND P4, PT, R12, RZ, PT ;  /* 0x000000ff0c00720c */ /* 0x020fe20003f84270 */
[----:B0-----:R-:W-:-:S10]  /*0dd0*/  DADD R14, R16, R14 ;  /* 0x00000000100e7229 */ /* 0x001fd4000000000e */
[----:B------:R-:W-:Y:S02]  /*0de0*/  FSEL R14, R14, R16, P0 ;  /* 0x000000100e0e7208 */ /* 0x000fe40000000000 */
[----:B------:R-:W-:Y:S02]  /*0df0*/  FSEL R15, R15, R17, P0 ;  /* 0x000000110f0f7208 */ /* 0x000fe40000000000 */
[----:B------:R0:W2:Y:S04]  /*0e00*/  I2F.F64.U32 R16, R22 ;  /* 0x0000001600107312 */ /* 0x0000a80000201800 */
[----:B-1----:R-:W-:Y:S01]  /*0e10*/  DADD R18, R18, R14 ;  /* 0x0000000012127229 */ /* 0x002fe2000000000e */
[----:B0-----:R-:W-:Y:S02]  /*0e20*/  VIADD R22, R9, 0x1 ;  /* 0x0000000109167836 */ /* 0x001fe40000000000 */
[----:B------:R-:W-:Y:S01]  /*0e30*/  @!P0 IMAD.MOV R22, RZ, RZ, R9 ;  /* 0x000000ffff168224 */ /* 0x000fe200078e0209 */
[----:B------:R-:W-:-:S06]  /*0e40*/  ISETP.GT.AND P0, PT, R21, RZ, PT ;  /* 0x000000ff1500720c */ /* 0x000fcc0003f04270 */
[----:B------:R-:W-:Y:S01]  /*0e50*/  FSEL R14, R18, R14, P2 ;  /* 0x0000000e120e7208 */ /* 0x000fe20001000000 */
[----:B------:R-:W-:Y:S01]  /*0e60*/  VIADD R9, R22, 0x1 ;  /* 0x0000000116097836 */ /* 0x000fe20000000000 */
[----:B------:R-:W-:Y:S01]  /*0e70*/  FSEL R15, R19, R15, P2 ;  /* 0x0000000f130f7208 */ /* 0x000fe20001000000 */
[----:B------:R-:W-:Y:S01]  /*0e80*/  @!P2 IMAD.MOV R9, RZ, RZ, R22 ;  /* 0x000000ffff09a224 */ /* 0x000fe200078e0216 */
[----:B------:R0:W1:Y:S01]  /*0e90*/  I2F.F64.U32 R18, R12 ;  /* 0x0000000c00127312 */ /* 0x0000620000201800 */
[----:B------:R-:W-:-:S03]  /*0ea0*/  ISETP.GT.AND P2, PT, R20, RZ, PT ;  /* 0x000000ff1400720c */ /* 0x000fc60003f44270 */
[----:B--2---:R-:W-:Y:S01]  /*0eb0*/  DADD R16, R16, R14 ;  /* 0x0000000010107229 */ /* 0x004fe2000000000e */
[----:B0-----:R-:W-:Y:S02]  /*0ec0*/  VIADD R12, R9, 0x1 ;  /* 0x00000001090c7836 */ /* 0x001fe40000000000 */
[----:B------:R-:W-:-:S07]  /*0ed0*/  @!P3 IMAD.MOV R12, RZ, RZ, R9 ;  /* 0x000000ffff0cb224 */ /* 0x000fce00078e0209 */
[----:B------:R-:W-:Y:S01]  /*0ee0*/  FSEL R14, R16, R14, P3 ;  /* 0x0000000e100e7208 */ /* 0x000fe20001800000 */
[----:B------:R-:W-:Y:S01]  /*0ef0*/  VIADD R9, R12, 0x1 ;  /* 0x000000010c097836 */ /* 0x000fe20000000000 */
[----:B------:R-:W-:Y:S01]  /*0f00*/  FSEL R15, R17, R15, P3 ;  /* 0x0000000f110f7208 */ /* 0x000fe20001800000 */
[----:B------:R-:W-:Y:S01]  /*0f10*/  @!P4 IMAD.MOV R9, RZ, RZ, R12 ;  /* 0x000000ffff09c224 */ /* 0x000fe200078e020c */
[----:B------:R-:W0:Y:S03]  /*0f20*/  I2F.F64.U32 R16, R21 ;  /* 0x0000001500107312 */ /* 0x000e260000201800 */
[----:B------:R-:W-:Y:S01]  /*0f30*/  VIADD R12, R9, 0x1 ;  /* 0x00000001090c7836 */ /* 0x000fe20000000000 */
[----:B-1----:R-:W-:Y:S01]  /*0f40*/  DADD R18, R18, R14 ;  /* 0x0000000012127229 */ /* 0x002fe2000000000e */
[----:B------:R-:W-:-:S09]  /*0f50*/  @!P0 IMAD.MOV R12, RZ, RZ, R9 ;  /* 0x000000ffff0c8224 */ /* 0x000fd200078e0209 */
[----:B------:R-:W-:Y:S02]  /*0f60*/  FSEL R14, R18, R14, P4 ;  /* 0x0000000e120e7208 */ /* 0x000fe40002000000 */
[----:B------:R-:W-:Y:S02]  /*0f70*/  FSEL R15, R19, R15, P4 ;  /* 0x0000000f130f7208 */ /* 0x000fe40002000000 */
[----:B------:R-:W1:Y:S04]  /*0f80*/  I2F.F64.U32 R18, R20 ;  /* 0x0000001400127312 */ /* 0x000e680000201800 */
[----:B0-----:R-:W-:-:S10]  /*0f90*/  DADD R16, R16, R14 ;  /* 0x0000000010107229 */ /* 0x001fd4000000000e */
[----:B------:R-:W-:Y:S02]  /*0fa0*/  FSEL R14, R16, R14, P0 ;  /* 0x0000000e100e7208 */ /* 0x000fe40000000000 */
[----:B------:R-:W-:Y:S02]  /*0fb0*/  FSEL R15, R17, R15, P0 ;  /* 0x0000000f110f7208 */ /* 0x000fe40000000000 */
[----:B------:R0:W2:Y:S01]  /*0fc0*/  I2F.F64.U32 R16, R7 ;  /* 0x0000000700107312 */ /* 0x0000a20000201800 */
[----:B------:R-:W-:-:S03]  /*0fd0*/  ISETP.GT.AND P0, PT, R7, RZ, PT ;  /* 0x000000ff0700720c */ /* 0x000fc60003f04270 */
[----:B-1----:R-:W-:Y:S01]  /*0fe0*/  DADD R18, R18, R14 ;  /* 0x0000000012127229 */ /* 0x002fe2000000000e */
[----:B0-----:R-:W-:Y:S02]  /*0ff0*/  VIADD R7, R12, 0x1 ;  /* 0x000000010c077836 */ /* 0x001fe40000000000 */
[----:B------:R-:W-:-:S07]  /*1000*/  @!P2 IMAD.MOV R7, RZ, RZ, R12 ;  /* 0x000000ffff07a224 */ /* 0x000fce00078e020c */
[----:B------:R-:W-:Y:S01]  /*1010*/  FSEL R14, R18, R14, P2 ;  /* 0x0000000e120e7208 */ /* 0x000fe20001000000 */
[----:B------:R-:W-:Y:S01]  /*1020*/  VIADD R12, R7, 0x1 ;  /* 0x00000001070c7836 */ /* 0x000fe20000000000 */
[----:B------:R-:W-:Y:S02]  /*1030*/  FSEL R15, R19, R15, P2 ;  /* 0x0000000f130f7208 */ /* 0x000fe40001000000 */
[----:B------:R-:W0:Y:S01]  /*1040*/  I2F.F64.U32 R18, R13 ;  /* 0x0000000d00127312 */ /* 0x000e220000201800 */
[----:B------:R-:W-:Y:S02]  /*1050*/  ISETP.GT.AND P2, PT, R13, RZ, PT ;  /* 0x000000ff0d00720c */ /* 0x000fe40003f44270 */
[----:B------:R-:W-:Y:S01]  /*1060*/  @!P0 IADD3 R12, PT, PT, R7, RZ, RZ ;  /* 0x000000ff070c8210 */ /* 0x000fe20007ffe0ff */
[----:B--2---:R-:W-:-:S04]  /*1070*/  DADD R16, R16, R14 ;  /* 0x0000000010107229 */ /* 0x004fc8000000000e */
[----:B------:R-:W-:-:S06]  /*1080*/  VIADD R9, R12, 0x1 ;  /* 0x000000010c097836 */ /* 0x000fcc0000000000 */
[----:B------:R-:W-:Y:S01]  /*1090*/  FSEL R14, R16, R14, P0 ;  /* 0x0000000e100e7208 */ /* 0x000fe20000000000 */
[----:B------:R-:W-:Y:S01]  /*10a0*/  @!P2 IMAD.MOV R9, RZ, RZ, R12 ;  /* 0x000000ffff09a224 */ /* 0x000fe200078e020c */
[----:B------:R-:W-:-:S06]  /*10b0*/  FSEL R15, R17, R15, P0 ;  /* 0x0000000f110f7208 */ /* 0x000fcc0000000000 */
[----:B0-----:R-:W-:-:S10]  /*10c0*/  DADD R18, R18, R14 ;  /* 0x0000000012127229 */ /* 0x001fd4000000000e */
[----:B------:R-:W-:Y:S02]  /*10d0*/  FSEL R16, R18, R14, P2 ;  /* 0x0000000e12107208 */ /* 0x000fe40001000000 */
[----:B------:R-:W-:-:S07]  /*10e0*/  FSEL R17, R19, R15, P2 ;  /* 0x0000000f13117208 */ /* 0x000fce0001000000 */
.L_x_4:
[----:B------:R-:W-:-:S13]  /*10f0*/  ISETP.NE.AND P0, PT, R8, RZ, PT ;  /* 0x000000ff0800720c */ /* 0x000fda0003f05270 */
[----:B------:R-:W-:Y:S05]  /*1100*/  @!P0 BRA `(.L_x_1) ;  /* 0x0000000000e08947 */ /* 0x000fea0003800000 */
[----:B------:R-:W-:Y:S02]  /*1110*/  ISETP.GE.U32.AND P0, PT, R8, 0x4, PT ;  /* 0x000000040800780c */ /* 0x000fe40003f06070 */
[----:B------:R-:W-:-:S04]  /*1120*/  LOP3.LUT R6, R6, 0x3, RZ, 0xc0, !PT ;  /* 0x0000000306067812 */ /* 0x000fc800078ec0ff */
[----:B------:R-:W-:-:S07]  /*1130*/  ISETP.NE.AND P2, PT, R6, RZ, PT ;  /* 0x000000ff0600720c */ /* 0x000fce0003f45270 */
[----:B------:R-:W-:Y:S06]  /*1140*/  @!P0 BRA `(.L_x_5) ;  /* 0x00000000008c8947 */ /* 0x000fec0003800000 */
[----:B------:R-:W0:Y:S02]  /*1150*/  LDC.64 R12, c[0x0][0x380] ;  /* 0x0000e000ff0c7b82 */ /* 0x000e240000000a00 */
[----:B0-----:R-:W-:-:S05]  /*1160*/  IMAD.WIDE R18, R4, 0x4, R12 ;  /* 0x0000000404127825 */ /* 0x001fca00078e020c */
[----:B------:R-:W2:Y:S04]  /*1170*/  LDG.E R20, desc[UR4][R18.64] ;  /* 0x0000000412147981 */ /* 0x000ea8000c1e1900 */
[----:B------:R-:W3:Y:S04]  /*1180*/  LDG.E R21, desc[UR4][R18.64+0x4] ;  /* 0x0000040412157981 */ /* 0x000ee8000c1e1900 */
[----:B------:R-:W4:Y:S04]  /*1190*/  LDG.E R7, desc[UR4][R18.64+0x8] ;  /* 0x0000080412077981 */ /* 0x000f28000c1e1900 */
[----:B------:R0:W5:Y:S01]  /*11a0*/  LDG.E R8, desc[UR4][R18.64+0xc] ;  /* 0x00000c0412087981 */ /* 0x000162000c1e1900 */
[----:B------:R-:W-:-:S02]  /*11b0*/  VIADD R4, R4, 0x4 ;  /* 0x0000000404047836 */ /* 0x000fc40000000000 */
[----:B0-----:R-:W-:Y:S01]  /*11c0*/  VIADD R18, R9, 0x1 ;  /* 0x0000000109127836 */ /* 0x001fe20000000000 */
[----:B--2---:R-:W0:Y:S01]  /*11d0*/  I2F.F64.U32 R14, R20 ;  /* 0x00000014000e7312 */ /* 0x004e220000201800 */
[----:B------:R-:W-:Y:S02]  /*11e0*/  ISETP.GT.AND P0, PT, R20, RZ, PT ;  /* 0x000000ff1400720c */ /* 0x000fe40003f04270 */
[----:B---3--:R-:W-:-:S05]  /*11f0*/  ISETP.GT.AND P3, PT, R21, RZ, PT ;  /* 0x000000ff1500720c */ /* 0x008fca0003f64270 */
[----:B------:R-:W1:Y:S06]  /*1200*/  I2F.F64.U32 R12, R21 ;  /* 0x00000015000c7312 */ /* 0x000e6c0000201800 */
[----:B------:R-:W-:Y:S01]  /*1210*/  @!P0 IMAD.MOV R18, RZ, RZ, R9 ;  /* 0x000000ffff128224 */ /* 0x000fe200078e0209 */
[----:B0-----:R-:W-:-:S03]  /*1220*/  DADD R14, R16, R14 ;  /* 0x00000000100e7229 */ /* 0x001fc6000000000e */
[----:B------:R-:W-:Y:S02]  /*1230*/  VIADD R9, R18, 0x1 ;  /* 0x0000000112097836 */ /* 0x000fe40000000000 */
[----:B------:R-:W-:-:S05]  /*1240*/  @!P3 IMAD.MOV R9, RZ, RZ, R18 ;  /* 0x000000ffff09b224 */ /* 0x000fca00078e0212 */
[----:B------:R-:W-:Y:S02]  /*1250*/  FSEL R16, R14, R16, P0 ;  /* 0x000000100e107208 */ /* 0x000fe40000000000 */
[----:B------:R-:W-:Y:S02]  /*1260*/  FSEL R17, R15, R17, P0 ;  /* 0x000000110f117208 */ /* 0x000fe40000000000 */
[----:B----4-:R0:W2:Y:S01]  /*1270*/  I2F.F64.U32 R14, R7 ;  /* 0x00000007000e7312 */ /* 0x0100a20000201800 */
[----:B------:R-:W-:-:S03]  /*1280*/  ISETP.GT.AND P0, PT, R7, RZ, PT ;  /* 0x000000ff0700720c */ /* 0x000fc60003f04270 */
[----:B-1----:R-:W-:Y:S01]  /*1290*/  DADD R12, R12, R16 ;  /* 0x000000000c0c7229 */ /* 0x002fe20000000010 */
[----:B0-----:R-:W-:-:S09]  /*12a0*/  VIADD R7, R9, 0x1 ;  /* 0x0000000109077836 */ /* 0x001fd20000000000 */
[----:B------:R-:W-:Y:S01]  /*12b0*/  FSEL R12, R12, R16, P3 ;  /* 0x000000100c0c7208 */ /* 0x000fe20001800000 */
[----:B------:R-:W-:Y:S01]  /*12c0*/  @!P0 IMAD.MOV R7, RZ, RZ, R9 ;  /* 0x000000ffff078224 */ /* 0x000fe200078e0209 */
[----:B------:R-:W-:Y:S02]  /*12d0*/  FSEL R13, R13, R17, P3 ;  /* 0x000000110d0d7208 */ /* 0x000fe40001800000 */
[----:B-----5:R-:W-:Y:S01]  /*12e0*/  ISETP.GT.AND P3, PT, R8, RZ, PT ;  /* 0x000000ff0800720c */ /* 0x020fe20003f64270 */
[----:B------:R-:W-:-:S03]  /*12f0*/  VIADD R9, R7, 0x1 ;  /* 0x0000000107097836 */ /* 0x000fc60000000000 */
[----:B--2---:R-:W-:Y:S01]  /*1300*/  DADD R16, R14, R12 ;  /* 0x000000000e107229 */ /* 0x004fe2000000000c */
[----:B------:R-:W0:Y:S08]  /*1310*/  I2F.F64.U32 R14, R8 ;  /* 0x00000008000e7312 */ /* 0x000e300000201800 */
[----:B------:R-:W-:Y:S01]  /*1320*/  @!P3 IMAD.MOV R9, RZ, RZ, R7 ;  /* 0x000000ffff09b224 */ /* 0x000fe200078e0207 */
[----:B------:R-:W-:-:S02]  /*1330*/  FSEL R12, R16, R12, P0 ;  /* 0x0000000c100c7208 */ /* 0x000fc40000000000 */
[----:B------:R-:W-:-:S06]  /*1340*/  FSEL R13, R17, R13, P0 ;  /* 0x0000000d110d7208 */ /* 0x000fcc0000000000 */
[----:B0-----:R-:W-:-:S10]  /*1350*/  DADD R14, R14, R12 ;  /* 0x000000000e0e7229 */ /* 0x001fd4000000000c */
[----:B------:R-:W-:Y:S02]  /*1360*/  FSEL R16, R14, R12, P3 ;  /* 0x0000000c0e107208 */ /* 0x000fe40001800000 */
[----:B------:R-:W-:-:S07]  /*1370*/  FSEL R17, R15, R13, P3 ;  /* 0x0000000d0f117208 */ /* 0x000fce0001800000 */
.L_x_5:
[----:B------:R-:W-:Y:S05]  /*1380*/  @!P2 BRA `(.L_x_1) ;  /* 0x000000000040a947 */ /* 0x000fea0003800000 */
[----:B------:R-:W0:Y:S01]  /*1390*/  LDC.64 R12, c[0x0][0x380] ;  /* 0x0000e000ff0c7b82 */ /* 0x000e220000000a00 */
[----:B------:R-:W-:-:S07]  /*13a0*/  IMAD.MOV R8, RZ, RZ, -R6 ;  /* 0x000000ffff087224 */ /* 0x000fce00078e0a06 */
.L_x_6:
[----:B0-----:R-:W-:-:S06]  /*13b0*/  IMAD.WIDE R6, R4, 0x4, R12 ;  /* 0x0000000404067825 */ /* 0x001fcc00078e020c */
[----:B------:R-:W2:Y:S01]  /*13c0*/  LDG.E R6, desc[UR4][R6.64] ;  /* 0x0000000406067981 */ /* 0x000ea2000c1e1900 */
[----:B------:R-:W-:Y:S02]  /*13d0*/  VIADD R8, R8, 0x1 ;  /* 0x0000000108087836 */ /* 0x000fe40000000000 */
[----:B------:R-:W-:Y:S02]  /*13e0*/  VIADD R18, R9, 0x1 ;  /* 0x0000000109127836 */ /* 0x000fe40000000000 */
[----:B------:R-:W-:Y:S01]  /*13f0*/  VIADD R4, R4, 0x1 ;  /* 0x0000000104047836 */ /* 0x000fe20000000000 */
[----:B------:R-:W-:Y:S01]  /*1400*/  ISETP.NE.AND P2, PT, R8, RZ, PT ;  /* 0x000000ff0800720c */ /* 0x000fe20003f45270 */
[----:B--2---:R-:W0:Y:S01]  /*1410*/  I2F.F64.U32 R14, R6 ;  /* 0x00000006000e7312 */ /* 0x004e220000201800 */
[----:B------:R-:W-:-:S13]  /*1420*/  ISETP.GT.AND P0, PT, R6, RZ, PT ;  /* 0x000000ff0600720c */ /* 0x000fda0003f04270 */
[----:B------:R-:W-:Y:S01]  /*1430*/  @!P0 IMAD.MOV R18, RZ, RZ, R9 ;  /* 0x000000ffff128224 */ /* 0x000fe200078e0209 */
[----:B0-----:R-:W-:-:S03]  /*1440*/  DADD R14, R14, R16 ;  /* 0x000000000e0e7229 */ /* 0x001fc60000000010 */
[----:B------:R-:W-:-:S07]  /*1450*/  IMAD.MOV.U32 R9, RZ, RZ, R18 ;  /* 0x000000ffff097224 */ /* 0x000fce00078e0012 */
[----:B------:R-:W-:Y:S02]  /*1460*/  FSEL R16, R14, R16, P0 ;  /* 0x000000100e107208 */ /* 0x000fe40000000000 */
[----:B------:R-:W-:Y:S01]  /*1470*/  FSEL R17, R15, R17, P0 ;  /* 0x000000110f117208 */ /* 0x000fe20000000000 */
[----:B------:R-:W-:Y:S06]  /*1480*/  @P2 BRA `(.L_x_6) ;  /* 0xfffffffc00c82947 */ /* 0x000fec000383ffff */
.L_x_1:
[----:B------:R-:W-:-:S13]  /*1490*/  ISETP.GE.AND P0, PT, R9, 0x1, PT ;  /* 0x000000010900780c */ /* 0x000fda0003f06270 */
[----:B------:R-:W-:Y:S05]  /*14a0*/  @!P0 BRA `(.L_x_7) ;  /* 0x0000000c00948947 */ /* 0x000fea0003800000 */
[----:B------:R-:W0:Y:S01]  /*14b0*/  I2F.F64.U32 R12, R9 ;  /* 0x00000009000c7312 */ /* 0x000e220000201800 */
[----:B------:R-:W-:Y:S01]  /*14c0*/  IMAD.MOV.U32 R6, RZ, RZ, 0x1 ;  /* 0x00000001ff067424 */ /* 0x000fe200078e00ff */
[----:B------:R-:W-:-:S06]  /*14d0*/  FSETP.GEU.AND P2, PT, |R17|, 6.5827683646048100446e-37, PT ;  /* 0x036000001100780b */ /* 0x000fcc0003f4e200 */
[----:B0-----:R-:W0:Y:S02]  /*14e0*/  MUFU.RCP64H R7, R13 ;  /* 0x0000000d00077308 */ /* 0x001e240000001800 */
[----:B0-----:R-:W-:-:S08]  /*14f0*/  DFMA R14, -R12, R6, 1 ;  /* 0x3ff000000c0e742b */ /* 0x001fd00000000106 */
[----:B------:R-:W-:-:S08]  /*1500*/  DFMA R14, R14, R14, R14 ;  /* 0x0000000e0e0e722b */ /* 0x000fd0000000000e */
[----:B------:R-:W-:-:S08]  /*1510*/  DFMA R14, R6, R14, R6 ;  /* 0x0000000e060e722b */ /* 0x000fd00000000006 */
[----:B------:R-:W-:-:S08]  /*1520*/  DFMA R6, -R12, R14, 1 ;  /* 0x3ff000000c06742b */ /* 0x000fd0000000010e */
[----:B------:R-:W-:-:S08]  /*1530*/  DFMA R6, R14, R6, R14 ;  /* 0x000000060e06722b */ /* 0x000fd0000000000e */
[----:B------:R-:W-:-:S08]  /*1540*/  DMUL R14, R6, R16 ;  /* 0x00000010060e7228 */ /* 0x000fd00000000000 */
[----:B------:R-:W-:-:S08]  /*1550*/  DFMA R18, -R12, R14, R16 ;  /* 0x0000000e0c12722b */ /* 0x000fd00000000110 */
[----:B------:R-:W-:-:S10]  /*1560*/  DFMA R6, R6, R18, R14 ;  /* 0x000000120606722b */ /* 0x000fd4000000000e */
[----:B------:R-:W-:-:S05]  /*1570*/  FFMA R4, RZ, R13, R7 ;  /* 0x0000000dff047223 */ /* 0x000fca0000000007 */
[----:B------:R-:W-:-:S13]  /*1580*/  FSETP.GT.AND P0, PT, |R4|, 1.469367938527859385e-39, PT ;  /* 0x001000000400780b */ /* 0x000fda0003f04200 */
[----:B------:R-:W-:Y:S05]  /*1590*/  @P0 BRA P2, `(.L_x_8) ;  /* 0x0000000000180947 */ /* 0x000fea0001000000 */
[----:B------:R-:W-:Y:S01]  /*15a0*/  IMAD.MOV.U32 R18, RZ, RZ, R12 ;  /* 0x000000ffff127224 */ /* 0x000fe200078e000c */
[----:B------:R-:W-:Y:S01]  /*15b0*/  MOV R29, 0x15e0 ;  /* 0x000015e0001d7802 */ /* 0x000fe20000000f00 */
[----:B------:R-:W-:-:S07]  /*15c0*/  IMAD.MOV.U32 R19, RZ, RZ, R13 ;  /* 0x000000ffff137224 */ /* 0x000fce00078e000d */
[----:B------:R-:W-:Y:S05]  /*15d0*/  CALL.REL.NOINC `($__internal_0_$__cuda_sm20_div_rn_f64_full) ;  /* 0x0000001800287944 */ /* 0x000fea0003c00000 */
[----:B------:R-:W-:Y:S02]  /*15e0*/  IMAD.MOV.U32 R6, RZ, RZ, R4 ;  /* 0x000000ffff067224 */ /* 0x000fe400078e0004 */
[----:B------:R-:W-:-:S07]  /*15f0*/  IMAD.MOV.U32 R7, RZ, RZ, R15 ;  /* 0x000000ffff077224 */ /* 0x000fce00078e000f */
.L_x_8:
[----:B------:R-:W-:Y:S01]  /*1600*/  CS2R R20, SRZ ;  /* 0x0000000000147805 */ /* 0x000fe2000001ff00 */
[----:B------:R-:W-:Y:S06]  /*1610*/  @!P1 BRA `(.L_x_9) ;  /* 0x0000000800849947 */ /* 0x000fec0003800000 */
[----:B------:R-:W-:Y:S01]  /*1620*/  VIADDMNMX R9, R0, 0x1, R5, !PT ;  /* 0x0000000100097846 */ /* 0x000fe20007800105 */
[----:B------:R-:W-:Y:S01]  /*1630*/  IMAD.MOV.U32 R4, RZ, RZ, R0 ;  /* 0x000000ffff047224 */ /* 0x000fe200078e0000 */
[----:B------:R-:W-:-:S03]  /*1640*/  CS2R R20, SRZ ;  /* 0x0000000000147805 */ /* 0x000fc6000001ff00 */
[----:B------:R-:W-:Y:S02]  /*1650*/  IMAD.IADD R5, R9, 0x1, -R0 ;  /* 0x0000000109057824 */ /* 0x000fe400078e0a00 */
[----:B------:R-:W-:-:S03]  /*1660*/  IMAD.IADD R9, R0, 0x1, -R9 ;  /* 0x0000000100097824 */ /* 0x000fc600078e0a09 */
[----:B------:R-:W-:Y:S02]  /*1670*/  LOP3.LUT R8, R5, 0xf, RZ, 0xc0, !PT ;  /* 0x0000000f05087812 */ /* 0x000fe400078ec0ff */
[----:B------:R-:W-:Y:S02]  /*1680*/  ISETP.GT.U32.AND P0, PT, R9, -0x10, PT ;  /* 0xfffffff00900780c */ /* 0x000fe40003f04070 */
[----:B------:R-:W-:-:S11]  /*1690*/  ISETP.NE.AND P1, PT, R8, RZ, PT ;  /* 0x000000ff0800720c */ /* 0x000fd60003f25270 */
[----:B------:R-:W-:Y:S05]  /*16a0*/  @P0 BRA `(.L_x_10) ;  /* 0x0000000400300947 */ /* 0x000fea0003800000 */
[----:B------:R-:W0:Y:S01]  /*16b0*/  LDC.64 R14, c[0x0][0x380] ;  /* 0x0000e000ff0e7b82 */ /* 0x000e220000000a00 */
[----:B------:R-:W-:Y:S01]  /*16c0*/  LOP3.LUT R9, R5, 0xfffffff0, RZ, 0xc0, !PT ;  /* 0xfffffff005097812 */ /* 0x000fe200078ec0ff */
[----:B------:R-:W-:Y:S01]  /*16d0*/  IMAD.MOV.U32 R4, RZ, RZ, R0 ;  /* 0x000000ffff047224 */ /* 0x000fe200078e0000 */
[----:B------:R-:W-:-:S03]  /*16e0*/  CS2R R20, SRZ ;  /* 0x0000000000147805 */ /* 0x000fc6000001ff00 */
[----:B------:R-:W-:Y:S01]  /*16f0*/  IMAD.MOV R9, RZ, RZ, -R9 ;  /* 0x000000ffff097224 */ /* 0x000fe200078e0a09 */
[----:B0-----:R-:W-:-:S05]  /*1700*/  IADD3 R14, P0, PT, R14, 0x20, RZ ;  /* 0x000000200e0e7810 */ /* 0x001fca0007f1e0ff */
[----:B------:R-:W-:-:S08]  /*1710*/  IMAD.X R15, RZ, RZ, R15, P0 ;  /* 0x000000ffff0f7224 */ /* 0x000fd000000e060f */
.L_x_11:
[----:B------:R-:W-:-:S05]  /*1720*/  IMAD.WIDE R16, R4, 0x4, R14 ;  /* 0x0000000404107825 */ /* 0x000fca00078e020e */
[----:B------:R-:W2:Y:S04]  /*1730*/  LDG.E R27, desc[UR4][R16.64+-0x20] ;  /* 0xffffe004101b7981 */ /* 0x000ea8000c1e1900 */
[----:B------:R-:W3:Y:S04]  /*1740*/  LDG.E R29, desc[UR4][R16.64+-0x1c] ;  /* 0xffffe404101d7981 */ /* 0x000ee8000c1e1900 */
[----:B------:R-:W4:Y:S04]  /*1750*/  LDG.E R28, desc[UR4][R16.64+-0x18] ;  /* 0xffffe804101c7981 */ /* 0x000f28000c1e1900 */
[----:B------:R-:W5:Y:S04]  /*1760*/  LDG.E R25, desc[UR4][R16.64+-0x14] ;  /* 0xffffec0410197981 */ /* 0x000f68000c1e1900 */
[----:B------:R-:W5:Y:S04]  /*1770*/  LDG.E R26, desc[UR4][R16.64+-0x10] ;  /* 0xfffff004101a7981 */ /* 0x000f68000c1e1900 */
[----:B------:R-:W5:Y:S01]  /*1780*/  LDG.E R24, desc[UR4][R16.64+-0x4] ;  /* 0xfffffc0410187981 */ /* 0x000f62000c1e1900 */
[----:B--2---:R0:W1:Y:S03]  /*1790*/  I2F.F64 R22, R27 ;  /* 0x0000001b00167312 */ /* 0x0040660000201c00 */
[----:B0-----:R-:W2:Y:S05]  /*17a0*/  LDG.E R27, desc[UR4][R16.64] ;  /* 0x00000004101b7981 */ /* 0x001eaa000c1e1900 */
[----:B---3--:R-:W0:Y:S01]  /*17b0*/  I2F.F64 R18, R29 ;  /* 0x0000001d00127312 */ /* 0x008e220000201c00 */
[----:B-1----:R-:W-:-:S08]  /*17c0*/  DADD R22, R22, -R6 ;  /* 0x0000000016167229 */ /* 0x002fd00000000806 */
[----:B------:R-:W-:Y:S02]  /*17d0*/  DFMA R20, R22, R22, R20 ;  /* 0x000000161614722b */ /* 0x000fe40000000014 */
[----:B------:R-:W3:Y:S01]  /*17e0*/  LDG.E R22, desc[UR4][R16.64+-0xc] ;  /* 0xfffff40410167981 */ /* 0x000ee2000c1e1900 */
[----:B0-----:R-:W-:-:S03]  /*17f0*/  DADD R18, R18, -R6 ;  /* 0x0000000012127229 */ /* 0x001fc60000000806 */
[----:B------:R-:W2:Y:S05]  /*1800*/  LDG.E R23, desc[UR4][R16.64+-0x8] ;  /* 0xfffff80410177981 */ /* 0x000eaa000c1e1900 */
[----:B------:R-:W-:Y:S01]  /*1810*/  DFMA R18, R18, R18, R20 ;  /* 0x000000121212722b */ /* 0x000fe20000000014 */
[----:B----4-:R-:W0:Y:S02]  /*1820*/  I2F.F64 R20, R28 ;  /* 0x0000001c00147312 */ /* 0x010e240000201c00 */
[----:B0-----:R-:W-:-:S08]  /*1830*/  DADD R20, R20, -R6 ;  /* 0x0000000014147229 */ /* 0x001fd00000000806 */
[----:B------:R-:W-:Y:S02]  /*1840*/  DFMA R18, R20, R20, R18 ;  /* 0x000000141412722b */ /* 0x000fe40000000012 */
[----:B-----5:R-:W0:Y:S02]  /*1850*/  I2F.F64 R20, R25 ;  /* 0x0000001900147312 */ /* 0x020e240000201c00 */
[----:B0-----:R-:W-:-:S08]  /*1860*/  DADD R20, R20, -R6 ;  /* 0x0000000014147229 */ /* 0x001fd00000000806 */
[----:B------:R-:W-:Y:S02]  /*1870*/  DFMA R18, R20, R20, R18 ;  /* 0x000000141412722b */ /* 0x000fe40000000012 */
[----:B------:R-:W0:Y:S02]  /*1880*/  I2F.F64 R20, R26 ;  /* 0x0000001a00147312 */ /* 0x000e240000201c00 */
[----:B0-----:R-:W-:-:S08]  /*1890*/  DADD R20, R20, -R6 ;  /* 0x0000000014147229 */ /* 0x001fd00000000806 */
[----:B------:R-:W-:Y:S01]  /*18a0*/  DFMA R18, R20, R20, R18 ;  /* 0x000000141412722b */ /* 0x000fe20000000012 */
[----:B------:R-:W-:Y:S08]  /*18b0*/  I2F.F64 R24, R24 ;  /* 0x0000001800187312 */ /* 0x000ff00000201c00 */
[----:B---3--:R0:W1:Y:S02]  /*18c0*/  I2F.F64 R20, R22 ;  /* 0x0000001600147312 */ /* 0x0080640000201c00 */
[----:B0-----:R-:W3:Y:S01]  /*18d0*/  LDG.E R22, desc[UR4][R16.64+0x4] ;  /* 0x0000040410167981 */ /* 0x001ee2000c1e1900 */
[----:B-1----:R-:W-:-:S05]  /*18e0*/  DADD R20, R20, -R6 ;  /* 0x0000000014147229 */ /* 0x002fca0000000806 */
[----:B--2---:R-:W0:Y:S03]  /*18f0*/  I2F.F64 R28, R23 ;  /* 0x00000017001c7312 */ /* 0x004e260000201c00 */
[----:B------:R-:W-:-:S05]  /*1900*/  DFMA R18, R20, R20, R18 ;  /* 0x000000141412722b */ /* 0x000fca0000000012 */
[----:B------:R-:W1:Y:S01]  /*1910*/  I2F.F64 R26, R27 ;  /* 0x0000001b001a7312 */ /* 0x000e620000201c00 */
[----:B------:R-:W2:Y:S04]  /*1920*/  LDG.E R20, desc[UR4][R16.64+0x8] ;  /* 0x0000080410147981 */ /* 0x000ea8000c1e1900 */
[----:B------:R-:W4:Y:S01]  /*1930*/  LDG.E R21, desc[UR4][R16.64+0xc] ;  /* 0x00000c0410157981 */ /* 0x000f22000c1e1900 */
[----:B0-----:R-:W-:-:S03]  /*1940*/  DADD R28, R28, -R6 ;  /* 0x000000001c1c7229 */ /* 0x001fc60000000806 */
[----:B------:R-:W5:Y:S05]  /*1950*/  LDG.E R23, desc[UR4][R16.64+0x14] ;  /* 0x0000140410177981 */ /* 0x000f6a000c1e1900 */
[----:B------:R-:W-:Y:S02]  /*1960*/  DFMA R18, R28, R28, R18 ;  /* 0x0000001c1c12722b */ /* 0x000fe40000000012 */
[----:B------:R-:W-:Y:S01]  /*1970*/  DADD R28, R24, -R6 ;  /* 0x00000000181c7229 */ /* 0x000fe20000000806 */
[----:B------:R-:W5:Y:S04]  /*1980*/  LDG.E R25, desc[UR4][R16.64+0x10] ;  /* 0x0000100410197981 */ /* 0x000f68000c1e1900 */
[----:B------:R-:W5:Y:S03]  /*1990*/  LDG.E R24, desc[UR4][R16.64+0x18] ;  /* 0x0000180410187981 */ /* 0x000f66000c1e1900 */
[----:B------:R-:W-:-:S02]  /*19a0*/  DFMA R18, R28, R28, R18 ;  /* 0x0000001c1c12722b */ /* 0x000fc40000000012 */
[----:B-1----:R-:W-:Y:S01]  /*19b0*/  DADD R28, R26, -R6 ;  /* 0x000000001a1c7229 */ /* 0x002fe20000000806 */
[----:B------:R0:W5:Y:S07]  /*19c0*/  LDG.E R26, desc[UR4][R16.64+0x1c] ;  /* 0x00001c04101a7981 */ /* 0x00016e000c1e1900 */
[----:B------:R-:W-:Y:S01]  /*19d0*/  DFMA R18, R28, R28, R18 ;  /* 0x0000001c1c12722b */ /* 0x000fe20000000012 */
[----:B------:R-:W-:-:S05]  /*19e0*/  VIADD R9, R9, 0x10 ;  /* 0x0000001009097836 */ /* 0x000fca0000000000 */
[----:B------:R-:W-:Y:S01]  /*19f0*/  ISETP.NE.AND P0, PT, R9, RZ, PT ;  /* 0x000000ff0900720c */ /* 0x000fe20003f05270 */
[----:B------:R-:W-:Y:S01]  /*1a00*/  VIADD R4, R4, 0x10 ;  /* 0x0000001004047836 */ /* 0x000fe20000000000 */
[----:B---3--:R-:W1:Y:S02]  /*1a10*/  I2F.F64 R28, R22 ;  /* 0x00000016001c7312 */ /* 0x008e640000201c00 */
[----:B-1----:R-:W-:-:S08]  /*1a20*/  DADD R28, R28, -R6 ;  /* 0x000000001c1c7229 */ /* 0x002fd00000000806 */
[----:B------:R-:W-:Y:S02]  /*1a30*/  DFMA R18, R28, R28, R18 ;  /* 0x0000001c1c12722b */ /* 0x000fe40000000012 */
[----:B--2---:R-:W1:Y:S08]  /*1a40*/  I2F.F64 R28, R20 ;  /* 0x00000014001c7312 */ /* 0x004e700000201c00 */
[----:B----4-:R-:W2:Y:S01]  /*1a50*/  I2F.F64 R20, R21 ;  /* 0x0000001500147312 */ /* 0x010ea20000201c00 */
[----:B-1----:R-:W-:-:S08]  /*1a60*/  DADD R28, R28, -R6 ;  /* 0x000000001c1c7229 */ /* 0x002fd00000000806 */
[----:B------:R-:W-:Y:S02]  /*1a70*/  DFMA R18, R28, R28, R18 ;  /* 0x0000001c1c12722b */ /* 0x000fe40000000012 */
[----:B-----5:R-:W1:Y:S01]  /*1a80*/  I2F.F64 R28, R25 ;  /* 0x00000019001c7312 */ /* 0x020e620000201c00 */
[----:B--2---:R-:W-:-:S07]  /*1a90*/  DADD R20, R20, -R6 ;  /* 0x0000000014147229 */ /* 0x004fce0000000806 */
[----:B0-----:R-:W0:Y:S01]  /*1aa0*/  I2F.F64 R16, R23 ;  /* 0x0000001700107312 */ /* 0x001e220000201c00 */
[----:B------:R-:W-:Y:S02]  /*1ab0*/  DFMA R18, R20, R20, R18 ;  /* 0x000000141412722b */ /* 0x000fe40000000012 */
[----:B-1----:R-:W-:-:S05]  /*1ac0*/  DADD R28, R28, -R6 ;  /* 0x000000001c1c7229 */ /* 0x002fca0000000806 */
[----:B------:R-:W1:Y:S03]  /*1ad0*/  I2F.F64 R24, R24 ;  /* 0x0000001800187312 */ /* 0x000e660000201c00 */
[----:B------:R-:W-:-:S05]  /*1ae0*/  DFMA R18, R28, R28, R18 ;  /* 0x0000001c1c12722b */ /* 0x000fca0000000012 */
[----:B------:R-:W2:Y:S01]  /*1af0*/  I2F.F64 R26, R26 ;  /* 0x0000001a001a7312 */ /* 0x000ea20000201c00 */
[--C-:B0-----:R-:W-:Y:S02]  /*1b00*/  DADD R16, R16, -R6.reuse ;  /* 0x0000000010107229 */ /* 0x101fe40000000806 */
[----:B-1----:R-:W-:-:S06]  /*1b10*/  DADD R20, R24, -R6 ;  /* 0x0000000018147229 */ /* 0x002fcc0000000806 */
[----:B------:R-:W-:Y:S02]  /*1b20*/  DFMA R18, R16, R16, R18 ;  /* 0x000000101012722b */ /* 0x000fe40000000012 */
[----:B--2---:R-:W-:-:S06]  /*1b30*/  DADD R16, R26, -R6 ;  /* 0x000000001a107229 */ /* 0x004fcc0000000806 */
[----:B------:R-:W-:-:S08]  /*1b40*/  DFMA R18, R20, R20, R18 ;  /* 0x000000141412722b */ /* 0x000fd00000000012 */
[----:B------:R-:W-:Y:S01]  /*1b50*/  DFMA R20, R16, R16, R18 ;  /* 0x000000101014722b */ /* 0x000fe20000000012 */
[----:B------:R-:W-:Y:S10]  /*1b60*/  @P0 BRA `(.L_x_11) ;  /* 0xfffffff800ec0947 */ /* 0x000ff4000383ffff */
.L_x_10:
        /* <DEDUP_REMOVED lines=16> */
[----:B--2---:R-:W0:Y:S08]  /*1c70*/  I2F.F64 R18, R29 ;  /* 0x0000001d00127312 */ /* 0x004e300000201c00 */
[----:B---3--:R-:W1:Y:S01]  /*1c80*/  I2F.F64 R16, R16 ;  /* 0x0000001000107312 */ /* 0x008e620000201c00 */
[----:B0-----:R-:W-:-:S07]  /*1c90*/  DADD R18, R18, -R6 ;  /* 0x0000000012127229 */ /* 0x001fce0000000806 */
[----:B----4-:R-:W0:Y:S01]  /*1ca0*/  I2F.F64 R14, R28 ;  /* 0x0000001c000e7312 */ /* 0x010e220000201c00 */
[----:B-1----:R-:W-:Y:S02]  /*1cb0*/  DADD R16, R16, -R6 ;  /* 0x0000000010107229 */ /* 0x002fe40000000806 */
[----:B------:R-:W-:-:S05]  /*1cc0*/  DFMA R20, R18, R18, R20 ;  /* 0x000000121214722b */ /* 0x000fca0000000014 */
[----:B-----5:R-:W1:Y:S01]  /*1cd0*/  I2F.F64 R18, R25 ;  /* 0x0000001900127312 */ /* 0x020e620000201c00 */
[----:B0-----:R-:W-:Y:S02]  /*1ce0*/  DADD R14, R14, -R6 ;  /* 0x000000000e0e7229 */ /* 0x001fe40000000806 */
[----:B------:R-:W-:-:S05]  /*1cf0*/  DFMA R20, R16, R16, R20 ;  /* 0x000000101014722b */ /* 0x000fca0000000014 */
[----:B------:R-:W0:Y:S03]  /*1d00*/  I2F.F64 R16, R24 ;  /* 0x0000001800107312 */ /* 0x000e260000201c00 */
[----:B------:R-:W-:Y:S02]  /*1d10*/  DFMA R20, R14, R14, R20 ;  /* 0x0000000e0e14722b */ /* 0x000fe40000000014 */
[----:B-1----:R-:W-:-:S03]  /*1d20*/  DADD R18, R18, -R6 ;  /* 0x0000000012127229 */ /* 0x002fc60000000806 */
[----:B------:R-:W1:Y:S01]  /*1d30*/  I2F.F64 R14, R23 ;  /* 0x00000017000e7312 */ /* 0x000e620000201c00 */
[----:B0-----:R-:W-:-:S04]  /*1d40*/  DADD R16, R16, -R6 ;  /* 0x0000000010107229 */ /* 0x001fc80000000806 */
[----:B------:R-:W-:-:S03]  /*1d50*/  DFMA R20, R18, R18, R20 ;  /* 0x000000121214722b */ /* 0x000fc60000000014 */
[----:B------:R-:W0:Y:S01]  /*1d60*/  I2F.F64 R18, R22 ;  /* 0x0000001600127312 */ /* 0x000e220000201c00 */
[----:B-1----:R-:W-:-:S04]  /*1d70*/  DADD R14, R14, -R6 ;  /* 0x000000000e0e7229 */ /* 0x002fc80000000806 */
[----:B------:R-:W-:-:S03]  /*1d80*/  DFMA R20, R16, R16, R20 ;  /* 0x000000101014722b */ /* 0x000fc60000000014 */
[----:B------:R-:W1:Y:S01]  /*1d90*/  I2F.F64 R16, R8 ;  /* 0x0000000800107312 */ /* 0x000e620000201c00 */
[----:B0-----:R-:W-:-:S04]  /*1da0*/  DADD R18, R18, -R6 ;  /* 0x0000000012127229 */ /* 0x001fc80000000806 */
[----:B------:R-:W-:Y:S02]  /*1db0*/  DFMA R20, R14, R14, R20 ;  /* 0x0000000e0e14722b */ /* 0x000fe40000000014 */
[----:B-1----:R-:W-:-:S06]  /*1dc0*/  DADD R16, R16, -R6 ;  /* 0x0000000010107229 */ /* 0x002fcc0000000806 */
[----:B------:R-:W-:-:S08]  /*1dd0*/  DFMA R20, R18, R18, R20 ;  /* 0x000000121214722b */ /* 0x000fd00000000014 */
[----:B------:R-:W-:-:S11]  /*1de0*/  DFMA R20, R16, R16, R20 ;  /* 0x000000101014722b */ /* 0x000fd60000000014 */
.L_x_12:
        /* <DEDUP_REMOVED lines=10> */
[----:B------:R-:W5:Y:S01]  /*1e90*/  LDG.E R25, desc[UR4][R18.64+0xc] ;  /* 0x00000c0412197981 */ /* 0x000f62000c1e1900 */
[----:B------:R-:W-:Y:S01]  /*1ea0*/  VIADD R4, R4, 0x4 ;  /* 0x0000000404047836 */ /* 0x000fe20000000000 */
[----:B--2---:R-:W0:Y:S08]  /*1eb0*/  I2F.F64 R14, R22 ;  /* 0x00000016000e7312 */ /* 0x004e300000201c00 */
[----:B---3--:R-:W1:Y:S01]  /*1ec0*/  I2F.F64 R8, R23 ;  /* 0x0000001700087312 */ /* 0x008e620000201c00 */
[----:B0-----:R-:W-:-:S07]  /*1ed0*/  DADD R16, R14, -R6 ;  /* 0x000000000e107229 */ /* 0x001fce0000000806 */
[----:B----4-:R-:W0:Y:S01]  /*1ee0*/  I2F.F64 R14, R24 ;  /* 0x00000018000e7312 */ /* 0x010e220000201c00 */
[----:B------:R-:W-:Y:S02]  /*1ef0*/  DFMA R20, R16, R16, R20 ;  /* 0x000000101014722b */ /* 0x000fe40000000014 */
[----:B-1----:R-:W-:-:S05]  /*1f00*/  DADD R8, R8, -R6 ;  /* 0x0000000008087229 */ /* 0x002fca0000000806 */
[----:B-----5:R-:W1:Y:S01]  /*1f10*/  I2F.F64 R16, R25 ;  /* 0x0000001900107312 */ /* 0x020e620000201c00 */
[----:B0-----:R-:W-:Y:S02]  /*1f20*/  DADD R14, R14, -R6 ;  /* 0x000000000e0e7229 */ /* 0x001fe40000000806 */
[----:B------:R-:W-:Y:S02]  /*1f30*/  DFMA R20, R8, R8, R20 ;  /* 0x000000080814722b */ /* 0x000fe40000000014 */
[----:B-1----:R-:W-:-:S06]  /*1f40*/  DADD R16, R16, -R6 ;  /* 0x0000000010107229 */ /* 0x002fcc0000000806 */
[----:B------:R-:W-:-:S08]  /*1f50*/  DFMA R20, R14, R14, R20 ;  /* 0x0000000e0e14722b */ /* 0x000fd00000000014 */
[----:B------:R-:W-:-:S11]  /*1f60*/  DFMA R20, R16, R16, R20 ;  /* 0x000000101014722b */ /* 0x000fd60000000014 */
.L_x_13:
[----:B------:R-:W-:Y:S05]  /*1f70*/  @!P1 BRA `(.L_x_9) ;  /* 0x00000000002c9947 */ /* 0x000fea0003800000 */
[----:B------:R-:W0:Y:S01]  /*1f80*/  LDC.64 R8, c[0x0][0x380] ;  /* 0x0000e000ff087b82 */ /* 0x000e220000000a00 */
[----:B------:R-:W-:-:S07]  /*1f90*/  IMAD.MOV R5, RZ, RZ, -R5 ;  /* 0x000000ffff057224 */ /* 0x000fce00078e0a05 */
.L_x_14:
[----:B0-----:R-:W-:-:S06]  /*1fa0*/  IMAD.WIDE R14, R4, 0x4, R8 ;  /* 0x00000004040e7825 */ /* 0x001fcc00078e0208 */
[----:B------:R-:W2:Y:S01]  /*1fb0*/  LDG.E R14, desc[UR4][R14.64] ;  /* 0x000000040e0e7981 */ /* 0x000ea2000c1e1900 */
[----:B------:R-:W-:Y:S02]  /*1fc0*/  VIADD R5, R5, 0x1 ;  /* 0x0000000105057836 */ /* 0x000fe40000000000 */
[----:B------:R-:W-:-:S03]  /*1fd0*/  VIADD R4, R4, 0x1 ;  /* 0x0000000104047836 */ /* 0x000fc60000000000 */
[----:B------:R-:W-:Y:S01]  /*1fe0*/  ISETP.NE.AND P0, PT, R5, RZ, PT ;  /* 0x000000ff0500720c */ /* 0x000fe20003f05270 */
[----:B--2---:R-:W0:Y:S02]  /*1ff0*/  I2F.F64 R16, R14 ;  /* 0x0000000e00107312 */ /* 0x004e240000201c00 */
[----:B0-----:R-:W-:-:S08]  /*2000*/  DADD R16, R16, -R6 ;  /* 0x0000000010107229 */ /* 0x001fd00000000806 */
[----:B------:R-:W-:Y:S02]  /*2010*/  DFMA R20, R16, R16, R20 ;  /* 0x000000101014722b */ /* 0x000fe40000000014 */
[----:B------:R-:W-:Y:S09]  /*2020*/  @P0 BRA `(.L_x_14) ;  /* 0xfffffffc00dc0947 */ /* 0x000ff2000383ffff */
.L_x_9:
[----:B------:R-:W0:Y:S01]  /*2030*/  MUFU.RCP64H R5, R13 ;  /* 0x0000000d00057308 */ /* 0x000e220000001800 */
[----:B------:R-:W-:Y:S01]  /*2040*/  IMAD.MOV.U32 R4, RZ, RZ, 0x1 ;  /* 0x00000001ff047424 */ /* 0x000fe200078e00ff */
[----:B------:R-:W-:-:S05]  /*2050*/  FSETP.GEU.AND P1, PT, |R21|, 6.5827683646048100446e-37, PT ;  /* 0x036000001500780b */ /* 0x000fca0003f2e200 */
        /* <DEDUP_REMOVED lines=13> */
[----:B------:R-:W-:Y:S02]  /*2130*/  IMAD.MOV.U32 R17, RZ, RZ, R21 ;  /* 0x000000ffff117224 */ /* 0x000fe400078e0015 */
[----:B------:R-:W-:Y:S02]  /*2140*/  IMAD.MOV.U32 R18, RZ, RZ, R12 ;  /* 0x000000ffff127224 */ /* 0x000fe400078e000c */
[----:B------:R-:W-:-:S07]  /*2150*/  IMAD.MOV.U32 R19, RZ, RZ, R13 ;  /* 0x000000ffff137224 */ /* 0x000fce00078e000d */
[----:B------:R-:W-:Y:S05]  /*2160*/  CALL.REL.NOINC `($__internal_0_$__cuda_sm20_div_rn_f64_full) ;  /* 0x0000000c00447944 */ /* 0x000fea0003c00000 */
[----:B------:R-:W-:-:S07]  /*2170*/  IMAD.MOV.U32 R5, RZ, RZ, R15 ;  /* 0x000000ffff057224 */ /* 0x000fce00078e000f */
.L_x_15:
[----:B------:R-:W0:Y:S01]  /*2180*/  MUFU.RSQ64H R9, R5 ;  /* 0x0000000500097308 */ /* 0x000e220000001c00 */
[----:B------:R-:W-:Y:S01]  /*2190*/  VIADD R8, R5, 0xfcb00000 ;  /* 0xfcb0000005087836 */ /* 0x000fe20000000000 */
[----:B------:R-:W-:Y:S01]  /*21a0*/  MOV R19, 0x3fd80000 ;  /* 0x3fd8000000137802 */ /* 0x000fe20000000f00 */
[----:B------:R-:W-:-:S03]  /*21b0*/  IMAD.MOV.U32 R18, RZ, RZ, 0x0 ;  /* 0x00000000ff127424 */ /* 0x000fc600078e00ff */
[----:B------:R-:W-:Y:S01]  /*21c0*/  ISETP.GE.U32.AND P0, PT, R8, 0x7ca00000, PT ;  /* 0x7ca000000800780c */ /* 0x000fe20003f06070 */
[----:B0-----:R-:W-:-:S08]  /*21d0*/  DMUL R12, R8, R8 ;  /* 0x00000008080c7228 */ /* 0x001fd00000000000 */
[----:B------:R-:W-:-:S08]  /*21e0*/  DFMA R12, -R12, R4, 1 ;  /* 0x3ff000000c0c742b */ /* 0x000fd00000000104 */
[----:B------:R-:W-:Y:S02]  /*21f0*/  DFMA R18, R12, R18, 0.5 ;  /* 0x3fe000000c12742b */ /* 0x000fe40000000012 */
[----:B------:R-:W-:-:S08]  /*2200*/  DMUL R12, R8, R12 ;  /* 0x0000000c080c7228 */ /* 0x000fd00000000000 */
[----:B------:R-:W-:-:S08]  /*2210*/  DFMA R18, R18, R12, R8 ;  /* 0x0000000c1212722b */ /* 0x000fd00000000008 */
[----:B------:R-:W-:Y:S02]  /*2220*/  DMUL R12, R18, R4 ;  /* 0x00000004120c7228 */ /* 0x000fe40000000000 */
[----:B------:R-:W-:Y:S02]  /*2230*/  VIADD R17, R19, 0xfff00000 ;  /* 0xfff0000013117836 */ /* 0x000fe40000000000 */
[----:B------:R-:W-:-:S04]  /*2240*/  IMAD.MOV.U32 R16, RZ, RZ, R18 ;  /* 0x000000ffff107224 */ /* 0x000fc800078e0012 */
[----:B------:R-:W-:-:S08]  /*2250*/  DFMA R14, R12, -R12, R4 ;  /* 0x8000000c0c0e722b */ /* 0x000fd00000000004 */
[----:B------:R-:W-:Y:S01]  /*2260*/  DFMA R20, R14, R16, R12 ;  /* 0x000000100e14722b */ /* 0x000fe2000000000c */
[----:B------:R-:W-:Y:S10]  /*2270*/  @!P0 BRA `(.L_x_16) ;  /* 0x00000000000c8947 */ /* 0x000ff40003800000 */
[----:B------:R-:W-:Y:S01]  /*2280*/  IMAD.MOV.U32 R20, RZ, RZ, R4 ;  /* 0x000000ffff147224 */ /* 0x000fe200078e0004 */
[----:B------:R-:W-:-:S07]  /*2290*/  MOV R4, 0x22b0 ;  /* 0x000022b000047802 */ /* 0x000fce0000000f00 */
[----:B------:R-:W-:Y:S05]  /*22a0*/  CALL.REL.NOINC `($__internal_1_$__cuda_sm20_dsqrt_rn_f64_mediumpath_v1) ;  /* 0x0000001000647944 */ /* 0x000fea0003c00000 */
.L_x_16:
[----:B------:R-:W-:-:S08]  /*22b0*/  DMUL R20, R20, 3 ;  /* 0x4008000014147828 */ /* 0x000fd00000000000 */
[----:B------:R-:W-:-:S10]  /*22c0*/  DFMA R20, R6, 2, R20 ;  /* 0x400000000614782b */ /* 0x000fd40000000014 */
[----:B------:R-:W0:Y:S02]  /*22d0*/  F2I.F64.TRUNC R21, R20 ;  /* 0x0000001400157311 */ /* 0x000e24000030d100 */
[----:B0-----:R0:W-:Y:S01]  /*22e0*/  STG.E desc[UR4][R10.64], R21 ;  /* 0x000000150a007986 */ /* 0x0011e2000c101904 */
[----:B------:R-:W-:Y:S05]  /*22f0*/  BRA `(.L_x_0) ;  /* 0x00000000000c7947 */ /* 0x000fea0003800000 */
.L_x_7:
[----:B------:R-:W-:Y:S02]  /*2300*/  IMAD.MOV.U32 R5, RZ, RZ, 0xfa00 ;  /* 0x0000fa00ff057424 */ /* 0x000fe400078e00ff */
[----:B------:R-:W-:-:S03]  /*2310*/  IMAD.MOV.U32 R21, RZ, RZ, 0xfa00 ;  /* 0x0000fa00ff157424 */ /* 0x000fc600078e00ff */
[----:B------:R1:W-:Y:S04]  /*2320*/  STG.E desc[UR4][R10.64], R5 ;  /* 0x000000050a007986 */ /* 0x0003e8000c101904 */
.L_x_0:
[----:B------:R-:W2:Y:S01]  /*2330*/  LDC R7, c[0x0][0x394] ;  /* 0x0000e500ff077b82 */ /* 0x000ea20000000800 */
[----:B-1----:R-:W1:Y:S01]  /*2340*/  I2F.F64 R4, R21 ;  /* 0x0000001500047312 */ /* 0x002e620000201c00 */
[----:B------:R-:W3:Y:S01]  /*2350*/  LDCU UR8, c[0x0][0x3a8] ;  /* 0x00007500ff0877ac */ /* 0x000ee20008000800 */
[----:B------:R-:W-:Y:S01]  /*2360*/  UMOV UR6, 0x33333333 ;  /* 0x3333333300067882 */ /* 0x000fe20000000000 */
[----:B------:R-:W-:-:S04]  /*2370*/  UMOV UR7, 0x3fd33333 ;  /* 0x3fd3333300077882 */ /* 0x000fc80000000000 */
[----:B------:R-:W4:Y:S01]  /*2380*/  LDC R6, c[0x0][0x38c] ;  /* 0x0000e300ff067b82 */ /* 0x000f220000000800 */
[----:B-1----:R-:W-:Y:S01]  /*2390*/  DMUL R12, R4, UR6 ;  /* 0x00000006040c7c28 */ /* 0x002fe20008000000 */
[----:B---3--:R-:W-:-:S05]  /*23a0*/  UISETP.GE.AND UP0, UPT, UR8, 0x1, UPT ;  /* 0x000000010800788c */ /* 0x008fca000bf06270 */
[----:B------:R1:W3:Y:S01]  /*23b0*/  F2I.F64.TRUNC R4, R12 ;  /* 0x0000000c00047311 */ /* 0x0002e2000030d100 */
[----:B--2---:R-:W-:-:S04]  /*23c0*/  LEA.HI R9, R7, R7, RZ, 0x1 ;  /* 0x0000000707097211 */ /* 0x004fc800078f08ff */
[----:B------:R-:W-:-:S05]  /*23d0*/  SHF.R.S32.HI R9, RZ, 0x1, R9 ;  /* 0x00000001ff097819 */ /* 0x000fca0000011409 */
[----:B------:R-:W-:-:S04]  /*23e0*/  IMAD.IADD R5, R0, 0x1, R9 ;  /* 0x0000000100057824 */ /* 0x000fc800078e0209 */
[----:B----4-:R-:W-:Y:S01]  /*23f0*/  IMAD R5, R9, R6, R5 ;  /* 0x0000000609057224 */ /* 0x010fe200078e0205 */
[----:B-1-3--:R-:W-:Y:S06]  /*2400*/  BRA.U !UP0, `(.L_x_17) ;  /* 0x0000000508247547 */ /* 0x00afec000b800000 */
[----:B------:R-:W-:Y:S02]  /*2410*/  VIADD R13, R2, 0x1 ;  /* 0x00000001020d7836 */ /* 0x000fe40000000000 */
[----:B------:R-:W-:-:S03]  /*2420*/  IMAD.MOV.U32 R8, RZ, RZ, R2 ;  /* 0x000000ffff087224 */ /* 0x000fc600078e0002 */
[----:B------:R-:W-:-:S05]  /*2430*/  VIADDMNMX R13, R2, UR8, R13, !PT ;  /* 0x00000008020d7c46 */ /* 0x000fca000f80010d */
[----:B------:R-:W-:Y:S02]  /*2440*/  IMAD.IADD R16, R13, 0x1, -R2 ;  /* 0x000000010d107824 */ /* 0x000fe400078e0a02 */
[----:B------:R-:W-:-:S03]  /*2450*/  IMAD.IADD R13, R2, 0x1, -R13 ;  /* 0x00000001020d7824 */ /* 0x000fc600078e0a0d */
[----:B------:R-:W-:Y:S02]  /*2460*/  LOP3.LUT R18, R16, 0xf, RZ, 0xc0, !PT ;  /* 0x0000000f10127812 */ /* 0x000fe400078ec0ff */
[----:B------:R-:W-:Y:S02]  /*2470*/  ISETP.GT.U32.AND P0, PT, R13, -0x10, PT ;  /* 0xfffffff00d00780c */ /* 0x000fe40003f04070 */
[----:B------:R-:W-:-:S11]  /*2480*/  ISETP.NE.AND P1, PT, R18, RZ, PT ;  /* 0x000000ff1200720c */ /* 0x000fd60003f25270 */
[----:B------:R-:W-:Y:S05]  /*2490*/  @P0 BRA `(.L_x_18) ;  /* 0x00000000006c0947 */ /* 0x000fea0003800000 */
[----:B------:R-:W1:Y:S01]  /*24a0*/  LDC.64 R12, c[0x0][0x3b0] ;  /* 0x0000ec00ff0c7b82 */ /* 0x000e620000000a00 */
[----:B------:R-:W-:Y:S01]  /*24b0*/  LOP3.LUT R14, R16, 0xfffffff0, RZ, 0xc0, !PT ;  /* 0xfffffff0100e7812 */ /* 0x000fe200078ec0ff */
[----:B------:R-:W-:-:S04]  /*24c0*/  IMAD.MOV.U32 R8, RZ, RZ, R2 ;  /* 0x000000ffff087224 */ /* 0x000fc800078e0002 */
[----:B------:R-:W-:Y:S01]  /*24d0*/  IMAD.MOV R17, RZ, RZ, -R14 ;  /* 0x000000ffff117224 */ /* 0x000fe200078e0a0e */
[----:B-1----:R-:W-:-:S05]  /*24e0*/  IADD3 R12, P0, PT, R12, 0x20, RZ ;  /* 0x000000200c0c7810 */ /* 0x002fca0007f1e0ff */
[----:B------:R-:W-:-:S08]  /*24f0*/  IMAD.X R13, RZ, RZ, R13, P0 ;  /* 0x000000ffff0d7224 */ /* 0x000fd000000e060d */
.L_x_19:
[----:B-1----:R-:W-:-:S04]  /*2500*/  IMAD.WIDE R14, R8, 0x4, R12 ;  /* 0x00000004080e7825 */ /* 0x002fc800078e020c */
[----:B------:R-:W-:Y:S01]  /*2510*/  VIADD R17, R17, 0x10 ;  /* 0x0000001011117836 */ /* 0x000fe20000000000 */
[----:B------:R1:W-:Y:S01]  /*2520*/  STG.E desc[UR4][R14.64+-0x20], RZ ;  /* 0xffffe0ff0e007986 */ /* 0x0003e2000c101904 */
[----:B------:R-:W-:-:S03]  /*2530*/  VIADD R8, R8, 0x10 ;  /* 0x0000001008087836 */ /* 0x000fc60000000000 */
[----:B------:R1:W-:Y:S01]  /*2540*/  STG.E desc[UR4][R14.64+-0x1c], RZ ;  /* 0xffffe4ff0e007986 */ /* 0x0003e2000c101904 */
[----:B------:R-:W-:-:S03]  /*2550*/  ISETP.NE.AND P0, PT, R17, RZ, PT ;  /* 0x000000ff1100720c */ /* 0x000fc60003f05270 */
[----:B------:R1:W-:Y:S04]  /*2560*/  STG.E desc[UR4][R14.64+-0x18], RZ ;  /* 0xffffe8ff0e007986 */ /* 0x0003e8000c101904 */
        /* <DEDUP_REMOVED lines=12> */
[----:B------:R1:W-:Y:S01]  /*2630*/  STG.E desc[UR4][R14.64+0x1c], RZ ;  /* 0x00001cff0e007986 */ /* 0x0003e2000c101904 */
[----:B------:R-:W-:Y:S05]  /*2640*/  @P0 BRA `(.L_x_19) ;  /* 0xfffffffc00ac0947 */ /* 0x000fea000383ffff */
.L_x_18:
[----:B------:R-:W-:Y:S05]  /*2650*/  @!P1 BRA `(.L_x_17) ;  /* 0x0000000000909947 */ /* 0x000fea0003800000 */
[----:B------:R-:W-:Y:S02]  /*2660*/  ISETP.GE.U32.AND P0, PT, R18, 0x8, PT ;  /* 0x000000081200780c */ /* 0x000fe40003f06070 */
[----:B-1----:R-:W-:-:S04]  /*2670*/  LOP3.LUT R14, R16, 0x7, RZ, 0xc0, !PT ;  /* 0x00000007100e7812 */ /* 0x002fc800078ec0ff */
[----:B------:R-:W-:-:S07]  /*2680*/  ISETP.NE.AND P1, PT, R14, RZ, PT ;  /* 0x000000ff0e00720c */ /* 0x000fce0003f25270 */
[----:B------:R-:W-:Y:S06]  /*2690*/  @!P0 BRA `(.L_x_20) ;  /* 0x00000000002c8947 */ /* 0x000fec0003800000 */
[----:B------:R-:W1:Y:S02]  /*26a0*/  LDC.64 R12, c[0x0][0x3b0] ;  /* 0x0000ec00ff0c7b82 */ /* 0x000e640000000a00 */
[----:B-1----:R-:W-:-:S04]  /*26b0*/  IMAD.WIDE R12, R8, 0x4, R12 ;  /* 0x00000004080c7825 */ /* 0x002fc800078e020c */
[----:B------:R-:W-:Y:S01]  /*26c0*/  VIADD R8, R8, 0x8 ;  /* 0x0000000808087836 */ /* 0x000fe20000000000 */
[----:B------:R1:W-:Y:S04]  /*26d0*/  STG.E desc[UR4][R12.64], RZ ;  /* 0x000000ff0c007986 */ /* 0x0003e8000c101904 */
[----:B------:R1:W-:Y:S04]  /*26e0*/  STG.E desc[UR4][R12.64+0x4], RZ ;  /* 0x000004ff0c007986 */ /* 0x0003e8000c101904 */
[----:B------:R1:W-:Y:S04]  /*26f0*/  STG.E desc[UR4][R12.64+0x8], RZ ;  /* 0x000008ff0c007986 */ /* 0x0003e8000c101904 */
[----:B------:R1:W-:Y:S04]  /*2700*/  STG.E desc[UR4][R12.64+0xc], RZ ;  /* 0x00000cff0c007986 */ /* 0x0003e8000c101904 */
[----:B------:R1:W-:Y:S04]  /*2710*/  STG.E desc[UR4][R12.64+0x10], RZ ;  /* 0x000010ff0c007986 */ /* 0x0003e8000c101904 */
[----:B------:R1:W-:Y:S04]  /*2720*/  STG.E desc[UR4][R12.64+0x14], RZ ;  /* 0x000014ff0c007986 */ /* 0x0003e8000c101904 */
[----:B------:R1:W-:Y:S04]  /*2730*/  STG.E desc[UR4][R12.64+0x18], RZ ;  /* 0x000018ff0c007986 */ /* 0x0003e8000c101904 */
[----:B------:R1:W-:Y:S02]  /*2740*/  STG.E desc[UR4][R12.64+0x1c], RZ ;  /* 0x00001cff0c007986 */ /* 0x0003e4000c101904 */
.L_x_20:
[----:B------:R-:W-:Y:S05]  /*2750*/  @!P1 BRA `(.L_x_17) ;  /* 0x0000000000509947 */ /* 0x000fea0003800000 */
[----:B------:R-:W-:Y:S02]  /*2760*/  ISETP.GE.U32.AND P0, PT, R14, 0x4, PT ;  /* 0x000000040e00780c */ /* 0x000fe40003f06070 */
[----:B------:R-:W-:-:S04]  /*2770*/  LOP3.LUT R16, R16, 0x3, RZ, 0xc0, !PT ;  /* 0x0000000310107812 */ /* 0x000fc800078ec0ff */
[----:B------:R-:W-:-:S07]  /*2780*/  ISETP.NE.AND P1, PT, R16, RZ, PT ;  /* 0x000000ff1000720c */ /* 0x000fce0003f25270 */
[----:B------:R-:W-:Y:S06]  /*2790*/  @!P0 BRA `(.L_x_21) ;  /* 0x00000000001c8947 */ /* 0x000fec0003800000 */
[----:B-1----:R-:W1:Y:S02]  /*27a0*/  LDC.64 R12, c[0x0][0x3b0] ;  /* 0x0000ec00ff0c7b82 */ /* 0x002e640000000a00 */
[----:B-1----:R-:W-:-:S04]  /*27b0*/  IMAD.WIDE R12, R8, 0x4, R12 ;  /* 0x00000004080c7825 */ /* 0x002fc800078e020c */
[----:B------:R-:W-:Y:S01]  /*27c0*/  VIADD R8, R8, 0x4 ;  /* 0x0000000408087836 */ /* 0x000fe20000000000 */
[----:B------:R2:W-:Y:S04]  /*27d0*/  STG.E desc[UR4][R12.64], RZ ;  /* 0x000000ff0c007986 */ /* 0x0005e8000c101904 */
[----:B------:R2:W-:Y:S04]  /*27e0*/  STG.E desc[UR4][R12.64+0x4], RZ ;  /* 0x000004ff0c007986 */ /* 0x0005e8000c101904 */
[----:B------:R2:W-:Y:S04]  /*27f0*/  STG.E desc[UR4][R12.64+0x8], RZ ;  /* 0x000008ff0c007986 */ /* 0x0005e8000c101904 */
[----:B------:R2:W-:Y:S02]  /*2800*/  STG.E desc[UR4][R12.64+0xc], RZ ;  /* 0x00000cff0c007986 */ /* 0x0005e4000c101904 */
.L_x_21:
[----:B------:R-:W-:Y:S05]  /*2810*/  @!P1 BRA `(.L_x_17) ;  /* 0x0000000000209947 */ /* 0x000fea0003800000 */
[----:B------:R-:W3:Y:S01]  /*2820*/  LDC.64 R14, c[0x0][0x3b0] ;  /* 0x0000ec00ff0e7b82 */ /* 0x000ee20000000a00 */
[----:B------:R-:W-:-:S07]  /*2830*/  IMAD.MOV R16, RZ, RZ, -R16 ;  /* 0x000000ffff107224 */ /* 0x000fce00078e0a10 */
.L_x_22:
[----:B-123--:R-:W-:-:S04]  /*2840*/  IMAD.WIDE R12, R8, 0x4, R14 ;  /* 0x00000004080c7825 */ /* 0x00efc800078e020e */
[----:B------:R-:W-:Y:S01]  /*2850*/  VIADD R16, R16, 0x1 ;  /* 0x0000000110107836 */ /* 0x000fe20000000000 */
[----:B------:R4:W-:Y:S01]  /*2860*/  STG.E desc[UR4][R12.64], RZ ;  /* 0x000000ff0c007986 */ /* 0x0009e2000c101904 */
[----:B------:R-:W-:-:S03]  /*2870*/  VIADD R8, R8, 0x1 ;  /* 0x0000000108087836 */ /* 0x000fc60000000000 */
[----:B------:R-:W-:-:S13]  /*2880*/  ISETP.NE.AND P0, PT, R16, RZ, PT ;  /* 0x000000ff1000720c */ /* 0x000fda0003f05270 */
[----:B----4-:R-:W-:Y:S05]  /*2890*/  @P0 BRA `(.L_x_22) ;  /* 0xfffffffc00e80947 */ /* 0x010fea000383ffff */
.L_x_17:
[----:B------:R-:W-:Y:S02]  /*28a0*/  IMAD.IADD R0, R3, 0x1, R0 ;  /* 0x0000000103007824 */ /* 0x000fe400078e0200 */
[----:B------:R-:W-:-:S04]  /*28b0*/  IMAD.MOV R3, RZ, RZ, -R9 ;  /* 0x000000ffff037224 */ /* 0x000fc800078e0a09 */
[----:B------:R-:W-:-:S05]  /*28c0*/  IMAD R0, R6, R3, R0 ;  /* 0x0000000306007224 */ /* 0x000fca00078e0200 */
[----:B------:R-:W-:-:S13]  /*28d0*/  ISETP.GE.AND P0, PT, R5, R0, PT ;  /* 0x000000000500720c */ /* 0x000fda0003f06270 */
[----:B------:R-:W-:Y:S05]  /*28e0*/  @P0 EXIT ;  /* 0x000000000000094d */ /* 0x000fea0003800000 */
[-C--:B------:R-:W-:Y:S01]  /*28f0*/  LOP3.LUT R16, RZ, R6.reuse, RZ, 0x33, !PT ;  /* 0x00000006ff107212 */ /* 0x080fe200078e33ff */
[C---:B------:R-:W-:Y:S02]  /*2900*/  IMAD.IADD R7, R6.reuse, 0x1, -R7 ;  /* 0x0000000106077824 */ /* 0x040fe400078e0a07 */
[C-C-:B------:R-:W-:Y:S02]  /*2910*/  IMAD R8, R9.reuse, R6, R9.reuse ;  /* 0x0000000609087224 */ /* 0x140fe400078e0209 */
[----:B------:R-:W-:Y:S02]  /*2920*/  IMAD.IADD R6, R6, 0x1, -R9 ;  /* 0x0000000106067824 */ /* 0x000fe400078e0a09 */
[----:B------:R-:W-:Y:S02]  /*2930*/  IMAD R16, R9, R16, RZ ;  /* 0x0000001009107224 */ /* 0x000fe400078e02ff */
[----:B------:R-:W-:-:S07]  /*2940*/  IMAD.MOV.U32 R3, RZ, RZ, RZ ;  /* 0x000000ffff037224 */ /* 0x000fce00078e00ff */
.L_x_26:
[----:B-12---:R-:W1:Y:S01]  /*2950*/  LDC.64 R12, c[0x0][0x380] ;  /* 0x0000e000ff0c7b82 */ /* 0x006e620000000a00 */
[----:B------:R-:W2:Y:S01]  /*2960*/  LDG.E R9, desc[UR4][R10.64] ;  /* 0x000000040a097981 */ /* 0x000ea2000c1e1900 */
[----:B-1----:R-:W-:-:S05]  /*2970*/  IMAD.WIDE R14, R5, 0x4, R12 ;  /* 0x00000004050e7825 */ /* 0x002fca00078e020c */
[----:B------:R-:W2:Y:S02]  /*2980*/  LDG.E R24, desc[UR4][R14.64] ;  /* 0x000000040e187981 */ /* 0x000ea4000c1e1900 */
[----:B--2---:R-:W-:-:S13]  /*2990*/  ISETP.GT.AND P0, PT, R24, R9, PT ;  /* 0x000000091800720c */ /* 0x004fda0003f04270 */
[----:B------:R-:W-:Y:S05]  /*29a0*/  @!P0 BRA `(.L_x_23) ;  /* 0x0000000000bc8947 */ /* 0x000fea0003800000 */
[--C-:B------:R-:W-:Y:S01]  /*29b0*/  IMAD.IADD R9, R16, 0x1, R5.reuse ;  /* 0x0000000110097824 */ /* 0x100fe200078e0205 */
[----:B------:R-:W-:Y:S01]  /*29c0*/  PLOP3.LUT P0, PT, PT, PT, PT, 0x8, 0x80 ;  /* 0x000000000080781c */ /* 0x000fe20003f0e170 */
[----:B------:R-:W-:Y:S02]  /*29d0*/  IMAD.IADD R26, R8, 0x1, R5 ;  /* 0x00000001081a7824 */ /* 0x000fe400078e0205 */
[----:B------:R-:W-:-:S03]  /*29e0*/  IMAD.MOV.U32 R17, RZ, RZ, RZ ;  /* 0x000000ffff117224 */ /* 0x000fc600078e00ff */
[----:B------:R-:W-:-:S13]  /*29f0*/  ISETP.GT.AND P1, PT, R9, R26, PT ;  /* 0x0000001a0900720c */ /* 0x000fda0003f24270 */
[----:B------:R-:W-:Y:S05]  /*2a00*/  @P1 BRA `(.L_x_24) ;  /* 0x0000000000481947 */ /* 0x000fea0003800000 */
[----:B------:R-:W1:Y:S01]  /*2a10*/  LDC R23, c[0x0][0x394] ;  /* 0x0000e500ff177b82 */ /* 0x000e620000000800 */
[----:B------:R-:W-:Y:S02]  /*2a20*/  IMAD.MOV.U32 R20, RZ, RZ, RZ ;  /* 0x000000ffff147224 */ /* 0x000fe400078e00ff */
[----:B------:R-:W-:-:S07]  /*2a30*/  IMAD.MOV.U32 R17, RZ, RZ, RZ ;  /* 0x000000ffff117224 */ /* 0x000fce00078e00ff */
.L_x_25:
[----:B------:R-:W-:-:S06]  /*2a40*/  IMAD.WIDE R18, R9, 0x4, R12 ;  /* 0x0000000409127825 */ /* 0x000fcc00078e020c */
[----:B------:R-:W2:Y:S01]  /*2a50*/  LDG.E R19, desc[UR4][R18.64] ;  /* 0x0000000412137981 */ /* 0x000ea2000c1e1900 */
[----:B------:R-:W-:Y:S02]  /*2a60*/  VIADD R20, R20, 0x1 ;  /* 0x0000000114147836 */ /* 0x000fe40000000000 */
[----:B0-----:R-:W-:-:S03]  /*2a70*/  VIADD R21, R17, 0x1 ;  /* 0x0000000111157836 */ /* 0x001fc60000000000 */
[----:B-1----:R-:W-:-:S04]  /*2a80*/  ISETP.NE.AND P1, PT, R20, R23, PT ;  /* 0x000000171400720c */ /* 0x002fc80003f25270 */
[----:B------:R-:W-:Y:S02]  /*2a90*/  SEL R22, R7, RZ, !P1 ;  /* 0x000000ff07167207 */ /* 0x000fe40004800000 */
[----:B------:R-:W-:Y:S02]  /*2aa0*/  SEL R20, R20, RZ, P1 ;  /* 0x000000ff14147207 */ /* 0x000fe40000800000 */
[----:B------:R-:W-:-:S04]  /*2ab0*/  IADD3 R9, PT, PT, R9, 0x1, R22 ;  /* 0x0000000109097810 */ /* 0x000fc80007ffe016 */
[----:B------:R-:W-:Y:S02]  /*2ac0*/  ISETP.GT.AND P2, PT, R9, R26, PT ;  /* 0x0000001a0900720c */ /* 0x000fe40003f44270 */
[C---:B--2---:R-:W-:Y:S02]  /*2ad0*/  ISETP.GT.AND P0, PT, R19.reuse, RZ, PT ;  /* 0x000000ff1300720c */ /* 0x044fe40003f04270 */
[----:B------:R-:W-:-:S11]  /*2ae0*/  ISETP.LE.AND P3, PT, R19, R24, PT ;  /* 0x000000181300720c */ /* 0x000fd60003f63270 */
[----:B------:R-:W-:-:S04]  /*2af0*/  @!P0 IMAD.MOV R21, RZ, RZ, R17 ;  /* 0x000000ffff158224 */ /* 0x000fc800078e0211 */
[----:B------:R-:W-:Y:S01]  /*2b00*/  IMAD.MOV.U32 R17, RZ, RZ, R21 ;  /* 0x000000ffff117224 */ /* 0x000fe200078e0015 */
[----:B------:R-:W-:Y:S06]  /*2b10*/  @!P2 BRA P3, `(.L_x_25) ;  /* 0xfffffffc00c8a947 */ /* 0x000fec000183ffff */
[----:B------:R-:W-:-:S13]  /*2b20*/  ISETP.GT.AND P0, PT, R19, R24, PT ;  /* 0x000000181300720c */ /* 0x000fda0003f04270 */
.L_x_24:
[----:B------:R-:W1:Y:S02]  /*2b30*/  LDC R18, c[0x0][0x3a4] ;  /* 0x0000e900ff127b82 */ /* 0x000e640000000800 */
[----:B-1----:R-:W-:-:S13]  /*2b40*/  ISETP.LT.OR P0, PT, R17, R18, P0 ;  /* 0x000000121100720c */ /* 0x002fda0000701670 */
[----:B------:R-:W-:Y:S05]  /*2b50*/  @P0 BRA `(.L_x_23) ;  /* 0x0000000000500947 */ /* 0x000fea0003800000 */
[----:B------:R-:W2:Y:S02]  /*2b60*/  LDG.E R9, desc[UR4][R14.64+0x4] ;  /* 0x000004040e097981 */ /* 0x000ea4000c1e1900 */
[----:B--2---:R-:W-:-:S13]  /*2b70*/  ISETP.GT.AND P0, PT, R9, R4, PT ;  /* 0x000000040900720c */ /* 0x004fda0003f04270 */
[----:B------:R-:W-:Y:S05]  /*2b80*/  @!P0 BRA `(.L_x_23) ;  /* 0x0000000000448947 */ /* 0x000fea0003800000 */
[----:B------:R-:W2:Y:S02]  /*2b90*/  LDG.E R9, desc[UR4][R14.64+-0x4] ;  /* 0xfffffc040e097981 */ /* 0x000ea4000c1e1900 */
[----:B--2---:R-:W-:-:S13]  /*2ba0*/  ISETP.GT.AND P0, PT, R9, R4, PT ;  /* 0x000000040900720c */ /* 0x004fda0003f04270 */
[----:B------:R-:W-:Y:S05]  /*2bb0*/  @!P0 BRA `(.L_x_23) ;  /* 0x0000000000388947 */ /* 0x000fea0003800000 */
[----:B------:R-:W1:Y:S02]  /*2bc0*/  LDC R9, c[0x0][0x38c] ;  /* 0x0000e300ff097b82 */ /* 0x000e640000000800 */
[----:B-1----:R-:W-:-:S06]  /*2bd0*/  IMAD.WIDE R14, R9, 0x4, R14 ;  /* 0x00000004090e7825 */ /* 0x002fcc00078e020e */
[----:B------:R-:W2:Y:S02]  /*2be0*/  LDG.E R15, desc[UR4][R14.64] ;  /* 0x000000040e0f7981 */ /* 0x000ea4000c1e1900 */
[----:B--2---:R-:W-:-:S13]  /*2bf0*/  ISETP.GT.AND P0, PT, R15, R4, PT ;  /* 0x000000040f00720c */ /* 0x004fda0003f04270 */
[----:B------:R-:W-:Y:S05]  /*2c00*/  @!P0 BRA `(.L_x_23) ;  /* 0x0000000000248947 */ /* 0x000fea0003800000 */
[----:B------:R-:W-:-:S04]  /*2c10*/  IMAD.IADD R9, R5, 0x1, -R9 ;  /* 0x0000000105097824 */ /* 0x000fc800078e0a09 */
[----:B------:R-:W-:-:S06]  /*2c20*/  IMAD.WIDE R12, R9, 0x4, R12 ;  /* 0x00000004090c7825 */ /* 0x000fcc00078e020c */
[----:B------:R-:W2:Y:S02]  /*2c30*/  LDG.E R13, desc[UR4][R12.64] ;  /* 0x000000040c0d7981 */ /* 0x000ea4000c1e1900 */
[----:B--2---:R-:W-:-:S13]  /*2c40*/  ISETP.GT.AND P0, PT, R13, R4, PT ;  /* 0x000000040d00720c */ /* 0x004fda0003f04270 */
[----:B------:R-:W1:Y:S01]  /*2c50*/  @P0 LDC.64 R14, c[0x0][0x3b0] ;  /* 0x0000ec00ff0e0b82 */ /* 0x000e620000000a00 */
[----:B------:R-:W-:Y:S02]  /*2c60*/  @P0 IMAD.IADD R9, R2, 0x1, R3 ;  /* 0x0000000102090824 */ /* 0x000fe400078e0203 */
[----:B------:R-:W-:Y:S02]  /*2c70*/  @P0 VIADD R3, R3, 0x1 ;  /* 0x0000000103030836 */ /* 0x000fe40000000000 */
[----:B-1----:R-:W-:-:S05]  /*2c80*/  @P0 IMAD.WIDE R14, R9, 0x4, R14 ;  /* 0x00000004090e0825 */ /* 0x002fca00078e020e */
[----:B------:R1:W-:Y:S02]  /*2c90*/  @P0 STG.E desc[UR4][R14.64], R5 ;  /* 0x000000050e000986 */ /* 0x0003e4000c101904 */
.L_x_23:
[----:B------:R-:W1:Y:S01]  /*2ca0*/  LDC R19, c[0x0][0x38c] ;  /* 0x0000e300ff137b82 */ /* 0x000e620000000800 */
[----:B------:R-:W-:-:S05]  /*2cb0*/  VIADD R9, R5, 0x1 ;  /* 0x0000000105097836 */ /* 0x000fca0000000000 */
[----:B------:R-:W-:Y:S02]  /*2cc0*/  ISETP.GE.AND P2, PT, R9, RZ, PT ;  /* 0x000000ff0900720c */ /* 0x000fe40003f46270 */
[----:B-1----:R-:W-:-:S04]  /*2cd0*/  IABS R15, R19 ;  /* 0x00000013000f7213 */ /* 0x002fc80000000000 */
[----:B------:R-:W1:Y:S08]  /*2ce0*/  I2F.RP R14, R15 ;  /* 0x0000000f000e7306 */ /* 0x000e700000209400 */
[----:B-1----:R-:W1:Y:S02]  /*2cf0*/  MUFU.RCP R14, R14 ;  /* 0x0000000e000e7308 */ /* 0x002e640000001000 */
[----:B-1----:R-:W-:-:S02]  /*2d00*/  VIADD R12, R14, 0xffffffe ;  /* 0x0ffffffe0e0c7836 */ /* 0x002fc40000000000 */
[----:B------:R-:W1:Y:S04]  /*2d10*/  LDC R14, c[0x0][0x394] ;  /* 0x0000e500ff0e7b82 */ /* 0x000e680000000800 */
[----:B------:R2:W3:Y:S02]  /*2d20*/  F2I.FTZ.U32.TRUNC.NTZ R13, R12 ;  /* 0x0000000c000d7305 */ /* 0x0004e4000021f000 */
[----:B--2---:R-:W-:Y:S02]  /*2d30*/  IMAD.MOV.U32 R12, RZ, RZ, RZ ;  /* 0x000000ffff0c7224 */ /* 0x004fe400078e00ff */
[----:B---3--:R-:W-:-:S04]  /*2d40*/  IMAD.MOV R18, RZ, RZ, -R13 ;  /* 0x000000ffff127224 */ /* 0x008fc800078e0a0d */
[----:B------:R-:W-:Y:S01]  /*2d50*/  IMAD R17, R18, R15, RZ ;  /* 0x0000000f12117224 */ /* 0x000fe200078e02ff */
[----:B------:R-:W-:-:S03]  /*2d60*/  IABS R18, R9 ;  /* 0x0000000900127213 */ /* 0x000fc60000000000 */
[----:B------:R-:W-:-:S06]  /*2d70*/  IMAD.HI.U32 R13, R13, R17, R12 ;  /* 0x000000110d0d7227 */ /* 0x000fcc00078e000c */
[----:B------:R-:W-:-:S04]  /*2d80*/  IMAD.HI.U32 R13, R13, R18, RZ ;  /* 0x000000120d0d7227 */ /* 0x000fc800078e00ff */
[----:B------:R-:W-:-:S04]  /*2d90*/  IMAD.MOV R13, RZ, RZ, -R13 ;  /* 0x000000ffff0d7224 */ /* 0x000fc800078e0a0d */
[----:B------:R-:W-:-:S05]  /*2da0*/  IMAD R12, R15, R13, R18 ;  /* 0x0000000d0f0c7224 */ /* 0x000fca00078e0212 */
[----:B------:R-:W-:-:S13]  /*2db0*/  ISETP.GT.U32.AND P0, PT, R15, R12, PT ;  /* 0x0000000c0f00720c */ /* 0x000fda0003f04070 */
[----:B------:R-:W-:Y:S01]  /*2dc0*/  @!P0 IMAD.IADD R12, R12, 0x1, -R15 ;  /* 0x000000010c0c8824 */ /* 0x000fe200078e0a0f */
[----:B------:R-:W-:-:S04]  /*2dd0*/  ISETP.NE.AND P0, PT, R19, RZ, PT ;  /* 0x000000ff1300720c */ /* 0x000fc80003f05270 */
[----:B------:R-:W-:-:S13]  /*2de0*/  ISETP.GT.U32.AND P1, PT, R15, R12, PT ;  /* 0x0000000c0f00720c */ /* 0x000fda0003f24070 */
[----:B------:R-:W-:-:S05]  /*2df0*/  @!P1 IADD3 R12, PT, PT, R12, -R15, RZ ;  /* 0x8000000f0c0c9210 */ /* 0x000fca0007ffe0ff */
[----:B------:R-:W-:Y:S01]  /*2e00*/  @!P2 IMAD.MOV R12, RZ, RZ, -R12 ;  /* 0x000000ffff0ca224 */ /* 0x000fe200078e0a0c */
[----:B------:R-:W-:-:S04]  /*2e10*/  @!P0 LOP3.LUT R12, RZ, R19, RZ, 0x33, !PT ;  /* 0x00000013ff0c8212 */ /* 0x000fc800078e33ff */
[----:B------:R-:W-:-:S13]  /*2e20*/  ISETP.NE.AND P0, PT, R12, R6, PT ;  /* 0x000000060c00720c */ /* 0x000fda0003f05270 */
[----:B-1----:R-:W-:-:S04]  /*2e30*/  @!P0 IMAD.IADD R9, R5, 0x1, R14 ;  /* 0x0000000105098824 */ /* 0x002fc800078e020e */
[----:B------:R-:W-:Y:S01]  /*2e40*/  IMAD.MOV.U32 R5, RZ, RZ, R9 ;  /* 0x000000ffff057224 */ /* 0x000fe200078e0009 */
[----:B------:R-:W-:-:S13]  /*2e50*/  ISETP.GE.AND P0, PT, R9, R0, PT ;  /* 0x000000000900720c */ /* 0x000fda0003f06270 */
[----:B------:R-:W-:Y:S05]  /*2e60*/  @!P0 BRA `(.L_x_26) ;  /* 0xfffffff800b88947 */ /* 0x000fea000383ffff */
[----:B------:R-:W-:Y:S05]  /*2e70*/  EXIT ;  /* 0x000000000000794d */ /* 0x000fea0003800000 */
        .weak           $__internal_0_$__cuda_sm20_div_rn_f64_full
        .type           $__internal_0_$__cuda_sm20_div_rn_f64_full,@function
        .size           $__internal_0_$__cuda_sm20_div_rn_f64_full,($__internal_1_$__cuda_sm20_dsqrt_rn_f64_mediumpath_v1 - $__internal_0_$__cuda_sm20_div_rn_f64_full)
$__internal_0_$__cuda_sm20_div_rn_f64_full:
[C---:B------:R-:W-:Y:S01]  /*2e80*/  FSETP.GEU.AND P0, PT, |R19|.reuse, 1.469367938527859385e-39, PT ;  /* 0x001000001300780b */ /* 0x040fe20003f0e200 */
[----:B------:R-:W-:Y:S01]  /*2e90*/  IMAD.MOV.U32 R22, RZ, RZ, 0x1 ;  /* 0x00000001ff167424 */ /* 0x000fe200078e00ff */
[C---:B------:R-:W-:Y:S01]  /*2ea0*/  LOP3.LUT R20, R19.reuse, 0x800fffff, RZ, 0xc0, !PT ;  /* 0x800fffff13147812 */ /* 0x040fe200078ec0ff */
[----:B------:R-:W-:Y:S01]  /*2eb0*/  IMAD.MOV.U32 R26, RZ, RZ, 0x1ca00000 ;  /* 0x1ca00000ff1a7424 */ /* 0x000fe200078e00ff */
[----:B------:R-:W-:Y:S01]  /*2ec0*/  LOP3.LUT R28, R19, 0x7ff00000, RZ, 0xc0, !PT ;  /* 0x7ff00000131c7812 */ /* 0x000fe200078ec0ff */
[----:B------:R-:W-:Y:S01]  /*2ed0*/  IMAD.MOV.U32 R14, RZ, RZ, R16 ;  /* 0x000000ffff0e7224 */ /* 0x000fe200078e0010 */
[----:B------:R-:W-:Y:S01]  /*2ee0*/  LOP3.LUT R21, R20, 0x3ff00000, RZ, 0xfc, !PT ;  /* 0x3ff0000014157812 */ /* 0x000fe200078efcff */
[----:B------:R-:W-:Y:S01]  /*2ef0*/  IMAD.MOV.U32 R20, RZ, RZ, R18 ;  /* 0x000000ffff147224 */ /* 0x000fe200078e0012 */
[----:B------:R-:W-:-:S04]  /*2f00*/  LOP3.LUT R27, R17, 0x7ff00000, RZ, 0xc0, !PT ;  /* 0x7ff00000111b7812 */ /* 0x000fc800078ec0ff */
[----:B------:R-:W-:Y:S01]  /*2f10*/  ISETP.GE.U32.AND P2, PT, R27, R28, PT ;  /* 0x0000001c1b00720c */ /* 0x000fe20003f46070 */
[----:B------:R-:W-:Y:S01]  /*2f20*/  @!P0 DMUL R20, R18, 8.98846567431157953865e+307 ;  /* 0x7fe0000012148828 */ /* 0x000fe20000000000 */
[----:B------:R-:W-:Y:S02]  /*2f30*/  IMAD.MOV.U32 R4, RZ, RZ, R27 ;  /* 0x000000ffff047224 */ /* 0x000fe400078e001b */
[----:B------:R-:W-:Y:S02]  /*2f40*/  SEL R15, R26, 0x63400000, !P2 ;  /* 0x634000001a0f7807 */ /* 0x000fe40005000000 */
[----:B------:R-:W-:Y:S01]  /*2f50*/  FSETP.GEU.AND P2, PT, |R17|, 1.469367938527859385e-39, PT ;  /* 0x001000001100780b */ /* 0x000fe20003f4e200 */
[----:B------:R-:W0:Y:S01]  /*2f60*/  MUFU.RCP64H R23, R21 ;  /* 0x0000001500177308 */ /* 0x000e220000001800 */
[----:B------:R-:W-:Y:S01]  /*2f70*/  LOP3.LUT R15, R15, 0x800fffff, R17, 0xf8, !PT ;  /* 0x800fffff0f0f7812 */ /* 0x000fe200078ef811 */
[----:B0-----:R-:W-:-:S08]  /*2f80*/  DFMA R8, R22, -R20, 1 ;  /* 0x3ff000001608742b */ /* 0x001fd00000000814 */
[----:B------:R-:W-:-:S08]  /*2f90*/  DFMA R8, R8, R8, R8 ;  /* 0x000000080808722b */ /* 0x000fd00000000008 */
[----:B------:R-:W-:-:S08]  /*2fa0*/  DFMA R22, R22, R8, R22 ;  /* 0x000000081616722b */ /* 0x000fd00000000016 */
[----:B------:R-:W-:-:S08]  /*2fb0*/  DFMA R8, R22, -R20, 1 ;  /* 0x3ff000001608742b */ /* 0x000fd00000000814 */
[----:B------:R-:W-:Y:S01]  /*2fc0*/  DFMA R8, R22, R8, R22 ;  /* 0x000000081608722b */ /* 0x000fe20000000016 */
[----:B------:R-:W-:Y:S10]  /*2fd0*/  @P2 BRA `(.L_x_27) ;  /* 0x0000000000202947 */ /* 0x000ff40003800000 */
[----:B------:R-:W-:Y:S01]  /*2fe0*/  LOP3.LUT R4, R19, 0x7ff00000, RZ, 0xc0, !PT ;  /* 0x7ff0000013047812 */ /* 0x000fe200078ec0ff */
[----:B------:R-:W-:-:S03]  /*2ff0*/  IMAD.MOV.U32 R22, RZ, RZ, RZ ;  /* 0x000000ffff167224 */ /* 0x000fc600078e00ff */
[----:B------:R-:W-:-:S04]  /*3000*/  ISETP.GE.U32.AND P2, PT, R27, R4, PT ;  /* 0x000000041b00720c */ /* 0x000fc80003f46070 */
[----:B------:R-:W-:-:S04]  /*3010*/  SEL R23, R26, 0x63400000, !P2 ;  /* 0x634000001a177807 */ /* 0x000fc80005000000 */
[----:B------:R-:W-:-:S04]  /*3020*/  LOP3.LUT R23, R23, 0x80000000, R17, 0xf8, !PT ;  /* 0x8000000017177812 */ /* 0x000fc800078ef811 */
[----:B------:R-:W-:-:S06]  /*3030*/  LOP3.LUT R23, R23, 0x100000, RZ, 0xfc, !PT ;  /* 0x0010000017177812 */ /* 0x000fcc00078efcff */
[----:B------:R-:W-:-:S10]  /*3040*/  DFMA R14, R14, 2, -R22 ;  /* 0x400000000e0e782b */ /* 0x000fd40000000816 */
[----:B------:R-:W-:-:S07]  /*3050*/  LOP3.LUT R4, R15, 0x7ff00000, RZ, 0xc0, !PT ;  /* 0x7ff000000f047812 */ /* 0x000fce00078ec0ff */
.L_x_27:
[----:B------:R-:W-:Y:S01]  /*3060*/  DMUL R22, R8, R14 ;  /* 0x0000000e08167228 */ /* 0x000fe20000000000 */
[----:B------:R-:W-:-:S07]  /*3070*/  @!P0 LOP3.LUT R28, R21, 0x7ff00000, RZ, 0xc0, !PT ;  /* 0x7ff00000151c8812 */ /* 0x000fce00078ec0ff */
[----:B------:R-:W-:-:S08]  /*3080*/  DFMA R24, R22, -R20, R14 ;  /* 0x800000141618722b */ /* 0x000fd0000000000e */
[----:B------:R-:W-:Y:S01]  /*3090*/  DFMA R24, R8, R24, R22 ;  /* 0x000000180818722b */ /* 0x000fe20000000016 */
[----:B------:R-:W-:Y:S02]  /*30a0*/  VIADD R8, R4, 0xffffffff ;  /* 0xffffffff04087836 */ /* 0x000fe40000000000 */
[----:B------:R-:W-:-:S03]  /*30b0*/  VIADD R9, R28, 0xffffffff ;  /* 0xffffffff1c097836 */ /* 0x000fc60000000000 */
[----:B------:R-:W-:-:S04]  /*30c0*/  ISETP.GT.U32.AND P0, PT, R8, 0x7feffffe, PT ;  /* 0x7feffffe0800780c */ /* 0x000fc80003f04070 */
[----:B------:R-:W-:-:S13]  /*30d0*/  ISETP.GT.U32.OR P0, PT, R9, 0x7feffffe, P0 ;  /* 0x7feffffe0900780c */ /* 0x000fda0000704470 */
[----:B------:R-:W-:Y:S05]  /*30e0*/  @P0 BRA `(.L_x_28) ;  /* 0x00000000006c0947 */ /* 0x000fea0003800000 */
[----:B------:R-:W-:Y:S01]  /*30f0*/  LOP3.LUT R8, R19, 0x7ff00000, RZ, 0xc0, !PT ;  /* 0x7ff0000013087812 */ /* 0x000fe200078ec0ff */
[----:B------:R-:W-:-:S03]  /*3100*/  IMAD.MOV.U32 R16, RZ, RZ, RZ ;  /* 0x000000ffff107224 */ /* 0x000fc600078e00ff */
[CC--:B------:R-:W-:Y:S02]  /*3110*/  VIADDMNMX R4, R27.reuse, -R8.reuse, 0xb9600000, !PT ;  /* 0xb96000001b047446 */ /* 0x0c0fe40007800908 */
[----:B------:R-:W-:Y:S02]  /*3120*/  ISETP.GE.U32.AND P0, PT, R27, R8, PT ;  /* 0x000000081b00720c */ /* 0x000fe40003f06070 */
[----:B------:R-:W-:Y:S02]  /*3130*/  VIMNMX R4, PT, PT, R4, 0x46a00000, PT ;  /* 0x46a0000004047848 */ /* 0x000fe40003fe0100 */
[----:B------:R-:W-:-:S05]  /*3140*/  SEL R9, R26, 0x63400000, !P0 ;  /* 0x634000001a097807 */ /* 0x000fca0004000000 */
[----:B------:R-:W-:-:S04]  /*3150*/  IMAD.IADD R4, R4, 0x1, -R9 ;  /* 0x0000000104047824 */ /* 0x000fc800078e0a09 */
[----:B------:R-:W-:-:S06]  /*3160*/  VIADD R17, R4, 0x7fe00000 ;  /* 0x7fe0000004117836 */ /* 0x000fcc0000000000 */
[----:B------:R-:W-:-:S10]  /*3170*/  DMUL R8, R24, R16 ;  /* 0x0000001018087228 */ /* 0x000fd40000000000 */
[----:B------:R-:W-:-:S13]  /*3180*/  FSETP.GTU.AND P0, PT, |R9|, 1.469367938527859385e-39, PT ;  /* 0x001000000900780b */ /* 0x000fda0003f0c200 */
[----:B------:R-:W-:Y:S05]  /*3190*/  @P0 BRA `(.L_x_29) ;  /* 0x0000000000940947 */ /* 0x000fea0003800000 */
[----:B------:R-:W-:Y:S01]  /*31a0*/  DFMA R14, R24, -R20, R14 ;  /* 0x80000014180e722b */ /* 0x000fe2000000000e */
[----:B------:R-:W-:-:S09]  /*31b0*/  IMAD.MOV.U32 R16, RZ, RZ, RZ ;  /* 0x000000ffff107224 */ /* 0x000fd200078e00ff */
[C---:B------:R-:W-:Y:S02]  /*31c0*/  FSETP.NEU.AND P0, PT, R15.reuse, RZ, PT ;  /* 0x000000ff0f00720b */ /* 0x040fe40003f0d000 */
[----:B------:R-:W-:-:S04]  /*31d0*/  LOP3.LUT R19, R15, 0x80000000, R19, 0x48, !PT ;  /* 0x800000000f137812 */ /* 0x000fc800078e4813 */
[----:B------:R-:W-:-:S07]  /*31e0*/  LOP3.LUT R17, R19, R17, RZ, 0xfc, !PT ;  /* 0x0000001113117212 */ /* 0x000fce00078efcff */
[----:B------:R-:W-:Y:S05]  /*31f0*/  @!P0 BRA `(.L_x_29) ;  /* 0x00000000007c8947 */ /* 0x000fea0003800000 */
[----:B------:R-:W-:Y:S01]  /*3200*/  IMAD.MOV R15, RZ, RZ, -R4 ;  /* 0x000000ffff0f7224 */ /* 0x000fe200078e0a04 */
[----:B------:R-:W-:Y:S01]  /*3210*/  DMUL.RP R16, R24, R16 ;  /* 0x0000001018107228 */ /* 0x000fe20000008000 */
[----:B------:R-:W-:-:S06]  /*3220*/  IMAD.MOV.U32 R14, RZ, RZ, RZ ;  /* 0x000000ffff0e7224 */ /* 0x000fcc00078e00ff */
[----:B------:R-:W-:-:S03]  /*3230*/  DFMA R14, R8, -R14, R24 ;  /* 0x8000000e080e722b */ /* 0x000fc60000000018 */
[----:B------:R-:W-:-:S03]  /*3240*/  LOP3.LUT R19, R17, R19, RZ, 0x3c, !PT ;  /* 0x0000001311137212 */ /* 0x000fc600078e3cff */
[----:B------:R-:W-:-:S04]  /*3250*/  IADD3 R14, PT, PT, -R4, -0x43300000, RZ ;  /* 0xbcd00000040e7810 */ /* 0x000fc80007ffe1ff */
[----:B------:R-:W-:-:S04]  /*3260*/  FSETP.NEU.AND P0, PT, |R15|, R14, PT ;  /* 0x0000000e0f00720b */ /* 0x000fc80003f0d200 */
[----:B------:R-:W-:Y:S02]  /*3270*/  FSEL R8, R16, R8, !P0 ;  /* 0x0000000810087208 */ /* 0x000fe40004000000 */
[----:B------:R-:W-:Y:S01]  /*3280*/  FSEL R9, R19, R9, !P0 ;  /* 0x0000000913097208 */ /* 0x000fe20004000000 */
[----:B------:R-:W-:Y:S06]  /*3290*/  BRA `(.L_x_29) ;  /* 0x0000000000547947 */ /* 0x000fec0003800000 */
.L_x_28:
[----:B------:R-:W-:-:S14]  /*32a0*/  DSETP.NAN.AND P0, PT, R16, R16, PT ;  /* 0x000000101000722a */ /* 0x000fdc0003f08000 */
[----:B------:R-:W-:Y:S05]  /*32b0*/  @P0 BRA `(.L_x_30) ;  /* 0x0000000000440947 */ /* 0x000fea0003800000 */
[----:B------:R-:W-:-:S14]  /*32c0*/  DSETP.NAN.AND P0, PT, R18, R18, PT ;  /* 0x000000121200722a */ /* 0x000fdc0003f08000 */
[----:B------:R-:W-:Y:S05]  /*32d0*/  @P0 BRA `(.L_x_31) ;  /* 0x0000000000300947 */ /* 0x000fea0003800000 */
[----:B------:R-:W-:Y:S01]  /*32e0*/  ISETP.NE.AND P0, PT, R4, R28, PT ;  /* 0x0000001c0400720c */ /* 0x000fe20003f05270 */
[----:B------:R-:W-:Y:S02]  /*32f0*/  IMAD.MOV.U32 R8, RZ, RZ, 0x0 ;  /* 0x00000000ff087424 */ /* 0x000fe400078e00ff */
[----:B------:R-:W-:-:S10]  /*3300*/  IMAD.MOV.U32 R9, RZ, RZ, -0x80000 ;  /* 0xfff80000ff097424 */ /* 0x000fd400078e00ff */
[----:B------:R-:W-:Y:S05]  /*3310*/  @!P0 BRA `(.L_x_29) ;  /* 0x0000000000348947 */ /* 0x000fea0003800000 */
[----:B------:R-:W-:Y:S02]  /*3320*/  ISETP.NE.AND P0, PT, R4, 0x7ff00000, PT ;  /* 0x7ff000000400780c */ /* 0x000fe40003f05270 */
[----:B------:R-:W-:Y:S02]  /*3330*/  LOP3.LUT R9, R17, 0x80000000, R19, 0x48, !PT ;  /* 0x8000000011097812 */ /* 0x000fe400078e4813 */
[----:B------:R-:W-:-:S13]  /*3340*/  ISETP.EQ.OR P0, PT, R28, RZ, !P0 ;  /* 0x000000ff1c00720c */ /* 0x000fda0004702670 */
[----:B------:R-:W-:Y:S01]  /*3350*/  @P0 LOP3.LUT R4, R9, 0x7ff00000, RZ, 0xfc, !PT ;  /* 0x7ff0000009040812 */ /* 0x000fe200078efcff */
[----:B------:R-:W-:Y:S02]  /*3360*/  @!P0 IMAD.MOV.U32 R8, RZ, RZ, RZ ;  /* 0x000000ffff088224 */ /* 0x000fe400078e00ff */
[----:B------:R-:W-:Y:S02]  /*3370*/  @P0 IMAD.MOV.U32 R8, RZ, RZ, RZ ;  /* 0x000000ffff080224 */ /* 0x000fe400078e00ff */
[----:B------:R-:W-:Y:S01]  /*3380*/  @P0 IMAD.MOV.U32 R9, RZ, RZ, R4 ;  /* 0x000000ffff090224 */ /* 0x000fe200078e0004 */
[----:B------:R-:W-:Y:S06]  /*3390*/  BRA `(.L_x_29) ;  /* 0x0000000000147947 */ /* 0x000fec0003800000 */
.L_x_31:
[----:B------:R-:W-:Y:S01]  /*33a0*/  LOP3.LUT R9, R19, 0x80000, RZ, 0xfc, !PT ;  /* 0x0008000013097812 */ /* 0x000fe200078efcff */
[----:B------:R-:W-:Y:S01]  /*33b0*/  IMAD.MOV.U32 R8, RZ, RZ, R18 ;  /* 0x000000ffff087224 */ /* 0x000fe200078e0012 */
[----:B------:R-:W-:Y:S06]  /*33c0*/  BRA `(.L_x_29) ;  /* 0x0000000000087947 */ /* 0x000fec0003800000 */
.L_x_30:
[----:B------:R-:W-:Y:S01]  /*33d0*/  LOP3.LUT R9, R17, 0x80000, RZ, 0xfc, !PT ;  /* 0x0008000011097812 */ /* 0x000fe200078efcff */
[----:B------:R-:W-:-:S07]  /*33e0*/  IMAD.MOV.U32 R8, RZ, RZ, R16 ;  /* 0x000000ffff087224 */ /* 0x000fce00078e0010 */
.L_x_29:
[----:B------:R-:W-:Y:S02]  /*33f0*/  IMAD.MOV.U32 R4, RZ, RZ, R8 ;  /* 0x000000ffff047224 */ /* 0x000fe400078e0008 */
[----:B------:R-:W-:Y:S02]  /*3400*/  IMAD.MOV.U32 R15, RZ, RZ, R9 ;  /* 0x000000ffff0f7224 */ /* 0x000fe400078e0009 */
[----:B------:R-:W-:Y:S02]  /*3410*/  IMAD.MOV.U32 R8, RZ, RZ, R29 ;  /* 0x000000ffff087224 */ /* 0x000fe400078e001d */
[----:B------:R-:W-:-:S04]  /*3420*/  IMAD.MOV.U32 R9, RZ, RZ, 0x0 ;  /* 0x00000000ff097424 */ /* 0x000fc800078e00ff */
[----:B------:R-:W-:Y:S05]  /*3430*/  RET.REL.NODEC R8 `(run) ;  /* 0xffffffc808f07950 */ /* 0x000fea0003c3ffff */
        .weak           $__internal_1_$__cuda_sm20_dsqrt_rn_f64_mediumpath_v1
        .type           $__internal_1_$__cuda_sm20_dsqrt_rn_f64_mediumpath_v1,@function
        .size           $__internal_1_$__cuda_sm20_dsqrt_rn_f64_mediumpath_v1,(.L_x_37 - $__internal_1_$__cuda_sm20_dsqrt_rn_f64_mediumpath_v1)
$__internal_1_$__cuda_sm20_dsqrt_rn_f64_mediumpath_v1:
[----:B------:R-:W-:Y:S01]  /*3440*/  ISETP.GE.U32.AND P0, PT, R8, -0x3400000, PT ;  /* 0xfcc000000800780c */ /* 0x000fe20003f06070 */
[----:B------:R-:W-:Y:S02]  /*3450*/  IMAD.MOV.U32 R16, RZ, RZ, R18 ;  /* 0x000000ffff107224 */ /* 0x000fe400078e0012 */
[----:B------:R-:W-:Y:S02]  /*3460*/  IMAD.MOV.U32 R8, RZ, RZ, R20 ;  /* 0x000000ffff087224 */ /* 0x000fe400078e0014 */
[----:B------:R-:W-:-:S08]  /*3470*/  IMAD.MOV.U32 R9, RZ, RZ, R5 ;  /* 0x000000ffff097224 */ /* 0x000fd000078e0005 */
[----:B------:R-:W-:Y:S05]  /*3480*/  @!P0 BRA `(.L_x_32) ;  /* 0x0000000000208947 */ /* 0x000fea0003800000 */
[----:B------:R-:W-:-:S10]  /*3490*/  DFMA.RM R12, R14, R16, R12 ;  /* 0x000000100e0c722b */ /* 0x000fd4000000400c */
[----:B------:R-:W-:-:S05]  /*34a0*/  IADD3 R14, P0, PT, R12, 0x1, RZ ;  /* 0x000000010c0e7810 */ /* 0x000fca0007f1e0ff */
[----:B------:R-:W-:-:S06]  /*34b0*/  IMAD.X R15, RZ, RZ, R13, P0 ;  /* 0x000000ffff0f7224 */ /* 0x000fcc00000e060d */
[----:B------:R-:W-:-:S08]  /*34c0*/  DFMA.RP R8, -R12, R14, R8 ;  /* 0x0000000e0c08722b */ /* 0x000fd00000008108 */
[----:B------:R-:W-:-:S06]  /*34d0*/  DSETP.GT.AND P0, PT, R8, RZ, PT ;  /* 0x000000ff0800722a */ /* 0x000fcc0003f04000 */
[----:B------:R-:W-:Y:S02]  /*34e0*/  FSEL R12, R14, R12, P0 ;  /* 0x0000000c0e0c7208 */ /* 0x000fe40000000000 */
[----:B------:R-:W-:Y:S01]  /*34f0*/  FSEL R13, R15, R13, P0 ;  /* 0x0000000d0f0d7208 */ /* 0x000fe20000000000 */
[----:B------:R-:W-:Y:S06]  /*3500*/  BRA `(.L_x_33) ;  /* 0x0000000000647947 */ /* 0x000fec0003800000 */
.L_x_32:
[----:B------:R-:W-:-:S14]  /*3510*/  DSETP.NE.AND P0, PT, R8, RZ, PT ;  /* 0x000000ff0800722a */ /* 0x000fdc0003f05000 */
[----:B------:R-:W-:Y:S05]  /*3520*/  @!P0 BRA `(.L_x_34) ;  /* 0x0000000000588947 */ /* 0x000fea0003800000 */
[----:B------:R-:W-:-:S13]  /*3530*/  ISETP.GE.AND P0, PT, R9, RZ, PT ;  /* 0x000000ff0900720c */ /* 0x000fda0003f06270 */
[----:B------:R-:W-:Y:S02]  /*3540*/  @!P0 IMAD.MOV.U32 R12, RZ, RZ, 0x0 ;  /* 0x00000000ff0c8424 */ /* 0x000fe400078e00ff */
[----:B------:R-:W-:Y:S01]  /*3550*/  @!P0 IMAD.MOV.U32 R13, RZ, RZ, -0x80000 ;  /* 0xfff80000ff0d8424 */ /* 0x000fe200078e00ff */
[----:B------:R-:W-:Y:S06]  /*3560*/  @!P0 BRA `(.L_x_33) ;  /* 0x00000000004c8947 */ /* 0x000fec0003800000 */
[----:B------:R-:W-:-:S13]  /*3570*/  ISETP.GT.AND P0, PT, R9, 0x7fefffff, PT ;  /* 0x7fefffff0900780c */ /* 0x000fda0003f04270 */
[----:B------:R-:W-:Y:S05]  /*3580*/  @P0 BRA `(.L_x_34) ;  /* 0x0000000000400947 */ /* 0x000fea0003800000 */
[----:B------:R-:W-:Y:S01]  /*3590*/  DMUL R8, R8, 8.11296384146066816958e+31 ;  /* 0x4690000008087828 */ /* 0x000fe20000000000 */
[----:B------:R-:W-:Y:S02]  /*35a0*/  IMAD.MOV.U32 R12, RZ, RZ, RZ ;  /* 0x000000ffff0c7224 */ /* 0x000fe400078e00ff */
[----:B------:R-:W-:Y:S02]  /*35b0*/  IMAD.MOV.U32 R16, RZ, RZ, 0x0 ;  /* 0x00000000ff107424 */ /* 0x000fe400078e00ff */
[----:B------:R-:W-:Y:S01]  /*35c0*/  IMAD.MOV.U32 R17, RZ, RZ, 0x3fd80000 ;  /* 0x3fd80000ff117424 */ /* 0x000fe200078e00ff */
[----:B------:R-:W0:Y:S02]  /*35d0*/  MUFU.RSQ64H R13, R9 ;  /* 0x00000009000d7308 */ /* 0x000e240000001c00 */
[----:B0-----:R-:W-:-:S08]  /*35e0*/  DMUL R14, R12, R12 ;  /* 0x0000000c0c0e7228 */ /* 0x001fd00000000000 */
[----:B------:R-:W-:-:S08]  /*35f0*/  DFMA R14, R8, -R14, 1 ;  /* 0x3ff00000080e742b */ /* 0x000fd0000000080e */
[----:B------:R-:W-:Y:S02]  /*3600*/  DFMA R16, R14, R16, 0.5 ;  /* 0x3fe000000e10742b */ /* 0x000fe40000000010 */
[----:B------:R-:W-:-:S08]  /*3610*/  DMUL R14, R12, R14 ;  /* 0x0000000e0c0e7228 */ /* 0x000fd00000000000 */
[----:B------:R-:W-:-:S08]  /*3620*/  DFMA R14, R16, R14, R12 ;  /* 0x0000000e100e722b */ /* 0x000fd0000000000c */
[----:B------:R-:W-:Y:S02]  /*3630*/  DMUL R12, R8, R14 ;  /* 0x0000000e080c7228 */ /* 0x000fe40000000000 */
[----:B------:R-:W-:-:S06]  /*3640*/  VIADD R15, R15, 0xfff00000 ;  /* 0xfff000000f0f7836 */ /* 0x000fcc0000000000 */
[----:B------:R-:W-:-:S08]  /*3650*/  DFMA R16, R12, -R12, R8 ;  /* 0x8000000c0c10722b */ /* 0x000fd00000000008 */
[----:B------:R-:W-:-:S10]  /*3660*/  DFMA R12, R14, R16, R12 ;  /* 0x000000100e0c722b */ /* 0x000fd4000000000c */
[----:B------:R-:W-:Y:S01]  /*3670*/  VIADD R13, R13, 0xfcb00000 ;  /* 0xfcb000000d0d7836 */ /* 0x000fe20000000000 */
[----:B------:R-:W-:Y:S06]  /*3680*/  BRA `(.L_x_33) ;  /* 0x0000000000047947 */ /* 0x000fec0003800000 */
.L_x_34:
[----:B------:R-:W-:-:S11]  /*3690*/  DADD R12, R8, R8 ;  /* 0x00000000080c7229 */ /* 0x000fd60000000008 */
.L_x_33:
[----:B------:R-:W-:Y:S02]  /*36a0*/  IMAD.MOV.U32 R5, RZ, RZ, 0x0 ;  /* 0x00000000ff057424 */ /* 0x000fe400078e00ff */
[----:B------:R-:W-:Y:S02]  /*36b0*/  IMAD.MOV.U32 R20, RZ, RZ, R12 ;  /* 0x000000ffff147224 */ /* 0x000fe400078e000c */
[----:B------:R-:W-:Y:S01]  /*36c0*/  IMAD.MOV.U32 R21, RZ, RZ, R13 ;  /* 0x000000ffff157224 */ /* 0x000fe200078e000d */
[----:B------:R-:W-:Y:S06]  /*36d0*/  RET.REL.NODEC R4 `(run) ;  /* 0xffffffc804487950 */ /* 0x000fec0003c3ffff */
.L_x_35:
[----:B------:R-:W-:-:S00]  /*36e0*/  BRA `(.L_x_35) ;  /* 0xfffffffc00fc7947 */ /* 0x000fc0000383ffff */
[----:B------:R-:W-:-:S00]  /*36f0*/  NOP ;  /* 0x0000000000007918 */ /* 0x000fc00000000000 */
        /* <DEDUP_REMOVED lines=8> */
.L_x_37:


//--------------------- .nv.shared.reserved.0     --------------------------
	.section	.nv.shared.reserved.0,"aw",@nobits
	.weak		__nv_reservedSMEM_offset_0_alias
	.size		__nv_reservedSMEM_offset_0_alias, 0, 64
	.other		__nv_reservedSMEM_offset_0_alias,@"STO_CUDA_RESERVED_SHARED STV_DEFAULT"
__nv_reservedSMEM_offset_0_alias:
	.zero		0
	.zero		64


//--------------------- .nv.constant0.run         --------------------------
	.section	.nv.constant0.run,"a",@progbits
	.sectionflags	@""
	.align	4
.nv.constant0.run:
	.zero		956


//--------------------- SYMBOLS --------------------------

	.type		.nv.reservedSmem.offset0,@object
	.size		.nv.reservedSmem.offset0,0x4
